	.target	sm_90a

	.elftype	@"ET_EXEC"


//--------------------- .note.nv.tkinfo           --------------------------
	.section	.note.nv.tkinfo,"",@"SHT_NOTE"
	.sectionflags	@"SHF_NOTE_NV_TKINFO"
	.tkinfo
        /*0018*/ 	.word	0x00000002
        /*0030*/ 	.string	""
        /*0030*/ 	.string	"ptxas"
        /*0030*/ 	.string	"Cuda compilation tools, release 13.0, V13.0.88"
        /*0030*/ 	.string	"Build cuda_13.0.r13.0/compiler.36424714_0"
        /*0030*/ 	.string	"-arch sm_90a -m 64 "



//--------------------- .note.nv.cuinfo           --------------------------
	.section	.note.nv.cuinfo,"",@"SHT_NOTE"
	.sectionflags	@"SHF_NOTE_NV_CUINFO"
        /*0018*/ 	.short	0x0002
        /*001a*/ 	.short	0x005a
        /*001c*/ 	.short	0x0082
	.zero		2


//--------------------- .nv.info                  --------------------------
	.section	.nv.info,"",@"SHT_CUDA_INFO"
	.align	4


	//----- nvinfo : EIATTR_REGCOUNT
	.align		4
        /*0000*/ 	.byte	0x04, 0x2f
        /*0002*/ 	.short	(.L_16 - .L_15)
	.align		4
.L_15:
        /*0004*/ 	.word	index@(_ZN7cutlass13device_kernelINS_4fmha6kernel28FmhaKernelTmaWarpSpecializedINS1_10collective30FmhaMainloopTmaWarpSpecializedINS_6half_tEffN4cute5tupleIJNS7_1CILi128EEENS9_ILi64EEESA_EEENS8_IJiNS9_ILi1EEENS8_IJiiEEEEEESF_SF_NS4_12CausalFusionEJNS2_6OptionILNS2_3TagE0ENS9_ILb1EEEEENSH_ILSI_2ESJ_EEEEENS4_15FmhaFwdEpilogueIS6_fNS8_IJSB_SA_SB_EEEEENS2_23PersistentTileSchedulerEJSK_SL_EEEEEvNT_6ParamsE)
        /*0008*/ 	.word	0x000000a8


	//----- nvinfo : EIATTR_FRAME_SIZE
	.align		4
.L_16:
        /*000c*/ 	.byte	0x04, 0x11
        /*000e*/ 	.short	(.L_18 - .L_17)
	.align		4
.L_17:
        /*0010*/ 	.word	index@($__internal_0_$__cuda_sm20_rcp_rn_f32_slowpath)
        /*0014*/ 	.word	0x00000000


	//----- nvinfo : EIATTR_FRAME_SIZE
	.align		4
.L_18:
        /*0018*/ 	.byte	0x04, 0x11
        /*001a*/ 	.short	(.L_20 - .L_19)
	.align		4
.L_19:
        /*001c*/ 	.word	index@(_ZN7cutlass13device_kernelINS_4fmha6kernel28FmhaKernelTmaWarpSpecializedINS1_10collective30FmhaMainloopTmaWarpSpecializedINS_6half_tEffN4cute5tupleIJNS7_1CILi128EEENS9_ILi64EEESA_EEENS8_IJiNS9_ILi1EEENS8_IJiiEEEEEESF_SF_NS4_12CausalFusionEJNS2_6OptionILNS2_3TagE0ENS9_ILb1EEEEENSH_ILSI_2ESJ_EEEEENS4_15FmhaFwdEpilogueIS6_fNS8_IJSB_SA_SB_EEEEENS2_23PersistentTileSchedulerEJSK_SL_EEEEEvNT_6ParamsE)
        /*0020*/ 	.word	0x00000000


	//----- nvinfo : EIATTR_MIN_STACK_SIZE
	.align		4
.L_20:
        /*0024*/ 	.byte	0x04, 0x12
        /*0026*/ 	.short	(.L_22 - .L_21)
	.align		4
.L_21:
        /*0028*/ 	.word	index@(_ZN7cutlass13device_kernelINS_4fmha6kernel28FmhaKernelTmaWarpSpecializedINS1_10collective30FmhaMainloopTmaWarpSpecializedINS_6half_tEffN4cute5tupleIJNS7_1CILi128EEENS9_ILi64EEESA_EEENS8_IJiNS9_ILi1EEENS8_IJiiEEEEEESF_SF_NS4_12CausalFusionEJNS2_6OptionILNS2_3TagE0ENS9_ILb1EEEEENSH_ILSI_2ESJ_EEEEENS4_15FmhaFwdEpilogueIS6_fNS8_IJSB_SA_SB_EEEEENS2_23PersistentTileSchedulerEJSK_SL_EEEEEvNT_6ParamsE)
        /*002c*/ 	.word	0x00000000
.L_22:


//--------------------- .nv.compat                --------------------------
	.section	.nv.compat,"",@"SHT_CUDA_COMPAT_INFO"
	.align	4
        /*0000*/ 	.byte	0x02, 0x09, 0x01, 0x00, 0x02, 0x02, 0x04, 0x00, 0x02, 0x05, 0x05, 0x00, 0x03, 0x07, 0x01, 0x01
        /*0010*/ 	.byte	0x02, 0x03, 0x01, 0x00, 0x02, 0x06, 0x01, 0x00, 0x04, 0x0b, 0x08, 0x00, 0x00, 0x00, 0x00, 0x00
        /*0020*/ 	.byte	0x00, 0x00, 0x00, 0x00


//--------------------- .nv.info._ZN7cutlass13device_kernelINS_4fmha6kernel28FmhaKernelTmaWarpSpecializedINS1_10collective30FmhaMainloopTmaWarpSpecializedINS_6half_tEffN4cute5tupleIJNS7_1CILi128EEENS9_ILi64EEESA_EEENS8_IJiNS9_ILi1EEENS8_IJiiEEEEEESF_SF_NS4_12CausalFusionEJNS2_6OptionILNS2_3TagE0ENS9_ILb1EEEEENSH_ILSI_2ESJ_EEEEENS4_15FmhaFwdEpilogueIS6_fNS8_IJSB_SA_SB_EEEEENS2_23PersistentTileSchedulerEJSK_SL_EEEEEvNT_6ParamsE --------------------------
	.section	.nv.info._ZN7cutlass13device_kernelINS_4fmha6kernel28FmhaKernelTmaWarpSpecializedINS1_10collective30FmhaMainloopTmaWarpSpecializedINS_6half_tEffN4cute5tupleIJNS7_1CILi128EEENS9_ILi64EEESA_EEENS8_IJiNS9_ILi1EEENS8_IJiiEEEEEESF_SF_NS4_12CausalFusionEJNS2_6OptionILNS2_3TagE0ENS9_ILb1EEEEENSH_ILSI_2ESJ_EEEEENS4_15FmhaFwdEpilogueIS6_fNS8_IJSB_SA_SB_EEEEENS2_23PersistentTileSchedulerEJSK_SL_EEEEEvNT_6ParamsE,"",@"SHT_CUDA_INFO"
	.sectionflags	@""
	.align	4


	//----- nvinfo : EIATTR_CUDA_API_VERSION
	.align		4
        /*0000*/ 	.byte	0x04, 0x37
        /*0002*/ 	.short	(.L_24 - .L_23)
.L_23:
        /*0004*/ 	.word	0x00000082


	//----- nvinfo : EIATTR_KPARAM_INFO
	.align		4
.L_24:
        /*0008*/ 	.byte	0x04, 0x17
        /*000a*/ 	.short	(.L_26 - .L_25)
.L_25:
        /*000c*/ 	.word	0x00000000
        /*0010*/ 	.short	0x0000
        /*0012*/ 	.short	0x0070
        /*0014*/ 	.byte	0x00, 0xf0, 0x01, 0x20


	//----- nvinfo : EIATTR_SPARSE_MMA_MASK
	.align		4
.L_26:
        /*0018*/ 	.byte	0x03, 0x50
        /*001a*/ 	.short	0x0000


	//----- nvinfo : EIATTR_MAXREG_COUNT
	.align		4
        /*001c*/ 	.byte	0x03, 0x1b
        /*001e*/ 	.short	0x00a8


	//----- nvinfo : EIATTR_NUM_BARRIERS
	.align		4
        /*0020*/ 	.byte	0x02, 0x4c
        /*0022*/ 	.byte	0x02
	.zero		1


	//----- nvinfo : EIATTR_EXTERNS
	.align		4
        /*0024*/ 	.byte	0x04, 0x0f
        /*0026*/ 	.short	(.L_28 - .L_27)


	//   ....[0]....
	.align		4
.L_27:
        /*0028*/ 	.word	index@(__assertfail)


	//----- nvinfo : EIATTR_MERCURY_ISA_VERSION
	.align		4
.L_28:
        /*002c*/ 	.byte	0x03, 0x5f
        /*002e*/ 	.short	0x0101


	//----- nvinfo : EIATTR_INT_WARP_WIDE_INSTR_OFFSETS
	.align		4
        /*0030*/ 	.byte	0x04, 0x31
        /*0032*/ 	.short	(.L_30 - .L_29)


	//   ....[0]....
.L_29:
        /*0034*/ 	.word	0x00000760


	//   ....[1]....
        /*0038*/ 	.word	0x00000770


	//   ....[2]....
        /*003c*/ 	.word	0x00000780


	//   ....[3]....
        /*0040*/ 	.word	0x00000790


	//   ....[4]....
        /*0044*/ 	.word	0x00000800


	//   ....[5]....
        /*0048*/ 	.word	0x000009e0


	//   ....[6]....
        /*004c*/ 	.word	0x00000a90


	//----- nvinfo : EIATTR_COOP_GROUP_MASK_REGIDS
	.align		4
.L_30:
        /*0050*/ 	.byte	0x04, 0x29
        /*0052*/ 	.short	(.L_32 - .L_31)


	//   ....[0]....
.L_31:
        /*0054*/ 	.word	0xffffffff


	//   ....[1]....
        /*0058*/ 	.word	0xffffffff


	//   ....[2]....
        /*005c*/ 	.word	0xffffffff


	//   ....[3]....
        /*0060*/ 	.word	0xffffffff


	//   ....[4]....
        /*0064*/ 	.word	0xffffffff


	//   ....[5]....
        /*0068*/ 	.word	0xffffffff


	//   ....[6]....
        /*006c*/ 	.word	0xffffffff


	//   ....[7]....
        /*0070*/ 	.word	0xffffffff


	//   ....[8]....
        /*0074*/ 	.word	0xffffffff


	//   ....[9]....
        /*0078*/ 	.word	0xffffffff


	//   ....[10]....
        /*007c*/ 	.word	0xffffffff


	//   ....[11]....
        /*0080*/ 	.word	0xffffffff


	//   ....[12]....
        /*0084*/ 	.word	0xffffffff


	//   ....[13]....
        /*0088*/ 	.word	0xffffffff


	//   ....[14]....
        /*008c*/ 	.word	0xffffffff


	//   ....[15]....
        /*0090*/ 	.word	0xffffffff


	//   ....[16]....
        /*0094*/ 	.word	0xffffffff


	//   ....[17]....
        /*0098*/ 	.word	0xffffffff


	//   ....[18]....
        /*009c*/ 	.word	0xffffffff


	//   ....[19]....
        /*00a0*/ 	.word	0xffffffff


	//   ....[20]....
        /*00a4*/ 	.word	0xffffffff


	//   ....[21]....
        /*00a8*/ 	.word	0xffffffff


	//----- nvinfo : EIATTR_COOP_GROUP_INSTR_OFFSETS
	.align		4
.L_32:
        /*00ac*/ 	.byte	0x04, 0x28
        /*00ae*/ 	.short	(.L_34 - .L_33)


	//   ....[0]....
.L_33:
        /*00b0*/ 	.word	0x00000070


	//   ....[1]....
        /*00b4*/ 	.word	0x000000a0


	//   ....[2]....
        /*00b8*/ 	.word	0x000001d0


	//   ....[3]....
        /*00bc*/ 	.word	0x000003e0


	//   ....[4]....
        /*00c0*/ 	.word	0x000005a0


	//   ....[5]....
        /*00c4*/ 	.word	0x00000700


	//   ....[6]....
        /*00c8*/ 	.word	0x00001d90


	//   ....[7]....
        /*00cc*/ 	.word	0x00001e50


	//   ....[8]....
        /*00d0*/ 	.word	0x00001ed0


	//   ....[9]....
        /*00d4*/ 	.word	0x00002030


	//   ....[10]....
        /*00d8*/ 	.word	0x000034b0


	//   ....[11]....
        /*00dc*/ 	.word	0x000034d0


	//   ....[12]....
        /*00e0*/ 	.word	0x00003750


	//   ....[13]....
        /*00e4*/ 	.word	0x00003850


	//   ....[14]....
        /*00e8*/ 	.word	0x000053b0


	//   ....[15]....
        /*00ec*/ 	.word	0x000054b0


	//   ....[16]....
        /*00f0*/ 	.word	0x000058d0


	//   ....[17]....
        /*00f4*/ 	.word	0x000059d0


	//   ....[18]....
        /*00f8*/ 	.word	0x00006e40


	//   ....[19]....
        /*00fc*/ 	.word	0x00006e70


	//   ....[20]....
        /*0100*/ 	.word	0x00006eb0


	//   ....[21]....
        /*0104*/ 	.word	0x00006ed0


	//----- nvinfo : EIATTR_REG_RECONFIG
	.align		4
.L_34:
        /*0108*/ 	.byte	0x01, 0x54
	.zero		2


	//----- nvinfo : EIATTR_SYSCALL_OFFSETS
	.align		4
        /*010c*/ 	.byte	0x04, 0x46
        /*010e*/ 	.short	(.L_36 - .L_35)


	//   ....[0]....
.L_35:
        /*0110*/ 	.word	0x00007b10


	//   ....[1]....
        /*0114*/ 	.word	0x00007c70


	//----- nvinfo : EIATTR_MBARRIER_INSTR_OFFSETS
	.align		4
.L_36:
        /*0118*/ 	.byte	0x04, 0x39
        /*011a*/ 	.short	(.L_38 - .L_37)


	//   ....[0]....
.L_37:
        /*011c*/ 	.word	0x00000390
        /*0120*/ 	.word	0x000000ff
        /*0124*/ 	.word	0x00020450
        /*0128*/ 	.short	0x0100
        /*012a*/ 	.byte	0x08
	.zero		1


	//   ....[1]....
        /*012c*/ 	.word	0x000003a0
        /*0130*/ 	.word	0x000000ff
        /*0134*/ 	.word	0x00020460
        /*0138*/ 	.short	0x0100
        /*013a*/ 	.byte	0x08
	.zero		1


	//   ....[2]....
        /*013c*/ 	.word	0x000003b0
        /*0140*/ 	.word	0x000000ff
        /*0144*/ 	.word	0x00020458
        /*0148*/ 	.short	0x0100
        /*014a*/ 	.byte	0x08
	.zero		1


	//   ....[3]....
        /*014c*/ 	.word	0x000003c0
        /*0150*/ 	.word	0x000000ff
        /*0154*/ 	.word	0x00020468
        /*0158*/ 	.short	0x0100
        /*015a*/ 	.byte	0x08
	.zero		1


	//   ....[4]....
        /*015c*/ 	.word	0x000004f0
        /*0160*/ 	.word	0x000000ff
        /*0164*/ 	.word	0x00020400
        /*0168*/ 	.short	0x0100
        /*016a*/ 	.byte	0x08
	.zero		1


	//   ....[5]....
        /*016c*/ 	.word	0x00000500
        /*0170*/ 	.word	0x000000ff
        /*0174*/ 	.word	0x00020428
        /*0178*/ 	.short	0x0100
        /*017a*/ 	.byte	0x08
	.zero		1


	//   ....[6]....
        /*017c*/ 	.word	0x00000510
        /*0180*/ 	.word	0x000000ff
        /*0184*/ 	.word	0x00020408
        /*0188*/ 	.short	0x0100
        /*018a*/ 	.byte	0x08
	.zero		1


	//   ....[7]....
        /*018c*/ 	.word	0x00000520
        /*0190*/ 	.word	0x000000ff
        /*0194*/ 	.word	0x00020430
        /*0198*/ 	.short	0x0100
        /*019a*/ 	.byte	0x08
	.zero		1


	//   ....[8]....
        /*019c*/ 	.word	0x00000530
        /*01a0*/ 	.word	0x000000ff
        /*01a4*/ 	.word	0x00020410
        /*01a8*/ 	.short	0x0100
        /*01aa*/ 	.byte	0x08
	.zero		1


	//   ....[9]....
        /*01ac*/ 	.word	0x00000540
        /*01b0*/ 	.word	0x000000ff
        /*01b4*/ 	.word	0x00020438
        /*01b8*/ 	.short	0x0100
        /*01ba*/ 	.byte	0x08
	.zero		1


	//   ....[10]....
        /*01bc*/ 	.word	0x00000550
        /*01c0*/ 	.word	0x000000ff
        /*01c4*/ 	.word	0x00020418
        /*01c8*/ 	.short	0x0100
        /*01ca*/ 	.byte	0x08
	.zero		1


	//   ....[11]....
        /*01cc*/ 	.word	0x00000560
        /*01d0*/ 	.word	0x000000ff
        /*01d4*/ 	.word	0x00020440
        /*01d8*/ 	.short	0x0100
        /*01da*/ 	.byte	0x08
	.zero		1


	//   ....[12]....
        /*01dc*/ 	.word	0x00000570
        /*01e0*/ 	.word	0x000000ff
        /*01e4*/ 	.word	0x00020420
        /*01e8*/ 	.short	0x0100
        /*01ea*/ 	.byte	0x08
	.zero		1


	//   ....[13]....
        /*01ec*/ 	.word	0x00000580
        /*01f0*/ 	.word	0x000000ff
        /*01f4*/ 	.word	0x00020448
        /*01f8*/ 	.short	0x0100
        /*01fa*/ 	.byte	0x08
	.zero		1


	//   ....[14]....
        /*01fc*/ 	.word	0x000006b0
        /*0200*/ 	.word	0x000000ff
        /*0204*/ 	.word	0x00020470
        /*0208*/ 	.short	0x0100
        /*020a*/ 	.byte	0x08
	.zero		1


	//   ....[15]....
        /*020c*/ 	.word	0x000006c0
        /*0210*/ 	.word	0x000000ff
        /*0214*/ 	.word	0x00020480
        /*0218*/ 	.short	0x0100
        /*021a*/ 	.byte	0x08
	.zero		1


	//   ....[16]....
        /*021c*/ 	.word	0x000006d0
        /*0220*/ 	.word	0x000000ff
        /*0224*/ 	.word	0x00020478
        /*0228*/ 	.short	0x0100
        /*022a*/ 	.byte	0x08
	.zero		1


	//   ....[17]....
        /*022c*/ 	.word	0x000006e0
        /*0230*/ 	.word	0x000000ff
        /*0234*/ 	.word	0x00020488
        /*0238*/ 	.short	0x0100
        /*023a*/ 	.byte	0x08
	.zero		1


	//   ....[18]....
        /*023c*/ 	.word	0x00000820
        /*0240*/ 	.word	0x000000ff
        /*0244*/ 	.word	0x00020490
        /*0248*/ 	.short	0x0100
        /*024a*/ 	.byte	0x06
	.zero		1


	//   ....[19]....
        /*024c*/ 	.word	0x00000830
        /*0250*/ 	.word	0x000000ff
        /*0254*/ 	.word	0x00020498
        /*0258*/ 	.short	0x0100
        /*025a*/ 	.byte	0x06
	.zero		1


	//   ....[20]....
        /*025c*/ 	.word	0x00000840
        /*0260*/ 	.word	0x000000ff
        /*0264*/ 	.word	0x000204a0
        /*0268*/ 	.short	0x0100
        /*026a*/ 	.byte	0x06
	.zero		1


	//   ....[21]....
        /*026c*/ 	.word	0x00000850
        /*0270*/ 	.word	0x000000ff
        /*0274*/ 	.word	0x000204a8
        /*0278*/ 	.short	0x0100
        /*027a*/ 	.byte	0x06
	.zero		1


	//   ....[22]....
        /*027c*/ 	.word	0x00000950
        /*0280*/ 	.word	0x000000ff
        /*0284*/ 	.word	0x000204c0
        /*0288*/ 	.short	0x0100
        /*028a*/ 	.byte	0x08
	.zero		1


	//   ....[23]....
        /*028c*/ 	.word	0x00000960
        /*0290*/ 	.word	0x000000ff
        /*0294*/ 	.word	0x000204e0
        /*0298*/ 	.short	0x0100
        /*029a*/ 	.byte	0x08
	.zero		1


	//   ....[24]....
        /*029c*/ 	.word	0x00000970
        /*02a0*/ 	.word	0x000000ff
        /*02a4*/ 	.word	0x000204c8
        /*02a8*/ 	.short	0x0100
        /*02aa*/ 	.byte	0x08
	.zero		1


	//   ....[25]....
        /*02ac*/ 	.word	0x00000980
        /*02b0*/ 	.word	0x000000ff
        /*02b4*/ 	.word	0x000204e8
        /*02b8*/ 	.short	0x0100
        /*02ba*/ 	.byte	0x08
	.zero		1


	//   ....[26]....
        /*02bc*/ 	.word	0x00000990
        /*02c0*/ 	.word	0x000000ff
        /*02c4*/ 	.word	0x000204d0
        /*02c8*/ 	.short	0x0100
        /*02ca*/ 	.byte	0x08
	.zero		1


	//   ....[27]....
        /*02cc*/ 	.word	0x000009a0
        /*02d0*/ 	.word	0x000000ff
        /*02d4*/ 	.word	0x000204f0
        /*02d8*/ 	.short	0x0100
        /*02da*/ 	.byte	0x08
	.zero		1


	//   ....[28]....
        /*02dc*/ 	.word	0x000009b0
        /*02e0*/ 	.word	0x000000ff
        /*02e4*/ 	.word	0x000204d8
        /*02e8*/ 	.short	0x0100
        /*02ea*/ 	.byte	0x08
	.zero		1


	//   ....[29]....
        /*02ec*/ 	.word	0x000009c0
        /*02f0*/ 	.word	0x000000ff
        /*02f4*/ 	.word	0x000204f8
        /*02f8*/ 	.short	0x0100
        /*02fa*/ 	.byte	0x08
	.zero		1


	//   ....[30]....
        /*02fc*/ 	.word	0x00000ac0
        /*0300*/ 	.word	0x000000ff
        /*0304*/ 	.word	0x000204b0
        /*0308*/ 	.short	0x0100
        /*030a*/ 	.byte	0x06
	.zero		1


	//   ....[31]....
        /*030c*/ 	.word	0x000013e0
        /*0310*/ 	.word	0x000000ff
        /*0314*/ 	.word	0x00020450
        /*0318*/ 	.short	0x010a
        /*031a*/ 	.byte	0x04
	.zero		1


	//   ....[32]....
        /*031c*/ 	.word	0x00001490
        /*0320*/ 	.word	0x000000ff
        /*0324*/ 	.word	0x00020400
        /*0328*/ 	.short	0x010a
        /*032a*/ 	.byte	0x35
	.zero		1


	//   ....[33]....
        /*032c*/ 	.word	0x000014b0
        /*0330*/ 	.word	0x000000ff
        /*0334*/ 	.word	0xfffffff8
        /*0338*/ 	.short	0x010a
        /*033a*/ 	.byte	0x32
	.zero		1


	//   ....[34]....
        /*033c*/ 	.word	0x00002910
        /*0340*/ 	.word	0x00000015
        /*0344*/ 	.word	0x00000000
        /*0348*/ 	.short	0x0101
        /*034a*/ 	.byte	0x34
	.zero		1


	//   ....[35]....
        /*034c*/ 	.word	0x00002cf0
        /*0350*/ 	.word	0x000000ff
        /*0354*/ 	.word	0x00020400
        /*0358*/ 	.short	0x010a
        /*035a*/ 	.byte	0x06
	.zero		1


	//   ....[36]....
        /*035c*/ 	.word	0x00002ed0
        /*0360*/ 	.word	0x000000ff
        /*0364*/ 	.word	0x00000000
        /*0368*/ 	.short	0x0101
        /*036a*/ 	.byte	0x35
	.zero		1


	//   ....[37]....
        /*036c*/ 	.word	0x00003020
        /*0370*/ 	.word	0x000000ff
        /*0374*/ 	.word	0x00020400
        /*0378*/ 	.short	0x010a
        /*037a*/ 	.byte	0x06
	.zero		1


	//   ....[38]....
        /*037c*/ 	.word	0x00004340
        /*0380*/ 	.word	0x000000ff
        /*0384*/ 	.word	0x00020400
        /*0388*/ 	.short	0x010a
        /*038a*/ 	.byte	0x06
	.zero		1


	//   ....[39]....
        /*038c*/ 	.word	0x00004820
        /*0390*/ 	.word	0x000000ff
        /*0394*/ 	.word	0x00020400
        /*0398*/ 	.short	0x010a
        /*039a*/ 	.byte	0x06
	.zero		1


	//   ....[40]....
        /*039c*/ 	.word	0x000049f0
        /*03a0*/ 	.word	0x000000ff
        /*03a4*/ 	.word	0x00000000
        /*03a8*/ 	.short	0x0101
        /*03aa*/ 	.byte	0x06
	.zero		1


	//   ....[41]....
        /*03ac*/ 	.word	0x00004aa0
        /*03b0*/ 	.word	0x000000ff
        /*03b4*/ 	.word	0x00000000
        /*03b8*/ 	.short	0x0101
        /*03ba*/ 	.byte	0x06
	.zero		1


	//   ....[42]....
        /*03bc*/ 	.word	0x00004c50
        /*03c0*/ 	.word	0x000000ff
        /*03c4*/ 	.word	0x00020400
        /*03c8*/ 	.short	0x010a
        /*03ca*/ 	.byte	0x06
	.zero		1


	//   ....[43]....
        /*03cc*/ 	.word	0x00006420
        /*03d0*/ 	.word	0x000000ff
        /*03d4*/ 	.word	0x00020400
        /*03d8*/ 	.short	0x010a
        /*03da*/ 	.byte	0x06
	.zero		1


	//   ....[44]....
        /*03dc*/ 	.word	0x00006960
        /*03e0*/ 	.word	0x000000ff
        /*03e4*/ 	.word	0x00020400
        /*03e8*/ 	.short	0x010a
        /*03ea*/ 	.byte	0x06
	.zero		1


	//   ....[45]....
        /*03ec*/ 	.word	0x00006b30
        /*03f0*/ 	.word	0x000000ff
        /*03f4*/ 	.word	0x00000000
        /*03f8*/ 	.short	0x0101
        /*03fa*/ 	.byte	0x06
	.zero		1


	//   ....[46]....
        /*03fc*/ 	.word	0x00006be0
        /*0400*/ 	.word	0x000000ff
        /*0404*/ 	.word	0x00000000
        /*0408*/ 	.short	0x0101
        /*040a*/ 	.byte	0x06
	.zero		1


	//   ....[47]....
        /*040c*/ 	.word	0x00006d90
        /*0410*/ 	.word	0x000000ff
        /*0414*/ 	.word	0x00000000
        /*0418*/ 	.short	0x0101
        /*041a*/ 	.byte	0x04
	.zero		1


	//   ....[48]....
        /*041c*/ 	.word	0x00006e10
        /*0420*/ 	.word	0x000000ff
        /*0424*/ 	.word	0x00000000
        /*0428*/ 	.short	0x0101
        /*042a*/ 	.byte	0x34
	.zero		1


	//   ....[49]....
        /*042c*/ 	.word	0x00007490
        /*0430*/ 	.word	0x000000ff
        /*0434*/ 	.word	0x00000008
        /*0438*/ 	.short	0x010a
        /*043a*/ 	.byte	0x32
	.zero		1


	//   ....[50]....
        /*043c*/ 	.word	0x00008b70
        /*0440*/ 	.word	0x00000000
        /*0444*/ 	.word	0x00020490
        /*0448*/ 	.short	0x0101
        /*044a*/ 	.byte	0x25
	.zero		1


	//   ....[51]....
        /*044c*/ 	.word	0x00008f30
        /*0450*/ 	.word	0x00000007
        /*0454*/ 	.word	0x00020460
        /*0458*/ 	.short	0x010a
        /*045a*/ 	.byte	0x3f
	.zero		1


	//   ....[52]....
        /*045c*/ 	.word	0x00009200
        /*0460*/ 	.word	0x00000007
        /*0464*/ 	.word	0x000204b0
        /*0468*/ 	.short	0x0101
        /*046a*/ 	.byte	0x3f
	.zero		1


	//   ....[53]....
        /*046c*/ 	.word	0x00009210
        /*0470*/ 	.word	0x00000007
        /*0474*/ 	.word	0x000204b0
        /*0478*/ 	.short	0x010a
        /*047a*/ 	.byte	0x3f
	.zero		1


	//   ....[54]....
        /*047c*/ 	.word	0x000092b0
        /*0480*/ 	.word	0x00000004
        /*0484*/ 	.word	0x00020460
        /*0488*/ 	.short	0x010a
        /*048a*/ 	.byte	0x3f
	.zero		1


	//   ....[55]....
        /*048c*/ 	.word	0x00009920
        /*0490*/ 	.word	0x00000008
        /*0494*/ 	.word	0x00020428
        /*0498*/ 	.short	0x010a
        /*049a*/ 	.byte	0x3f
	.zero		1


	//   ....[56]....
        /*049c*/ 	.word	0x00009bf0
        /*04a0*/ 	.word	0x00000005
        /*04a4*/ 	.word	0x000204b0
        /*04a8*/ 	.short	0x0101
        /*04aa*/ 	.byte	0x3f
	.zero		1


	//   ....[57]....
        /*04ac*/ 	.word	0x00009c00
        /*04b0*/ 	.word	0x00000005
        /*04b4*/ 	.word	0x000204b0
        /*04b8*/ 	.short	0x010a
        /*04ba*/ 	.byte	0x3f
	.zero		1


	//   ....[58]....
        /*04bc*/ 	.word	0x00009cb0
        /*04c0*/ 	.word	0x00000007
        /*04c4*/ 	.word	0x00020428
        /*04c8*/ 	.short	0x010a
        /*04ca*/ 	.byte	0x3f
	.zero		1


	//   ....[59]....
        /*04cc*/ 	.word	0x00009fd0
        /*04d0*/ 	.word	0x00000007
        /*04d4*/ 	.word	0x00020428
        /*04d8*/ 	.short	0x010a
        /*04da*/ 	.byte	0x3f
	.zero		1


	//   ....[60]....
        /*04dc*/ 	.word	0x0000a2b0
        /*04e0*/ 	.word	0x00000007
        /*04e4*/ 	.word	0x00020428
        /*04e8*/ 	.short	0x010a
        /*04ea*/ 	.byte	0x3f
	.zero		1


	//   ....[61]....
        /*04ec*/ 	.word	0x0000a5e0
        /*04f0*/ 	.word	0x00000004
        /*04f4*/ 	.word	0x00020450
        /*04f8*/ 	.short	0x010a
        /*04fa*/ 	.byte	0x3f
	.zero		1


	//   ....[62]....
        /*04fc*/ 	.word	0x0000a640
        /*0500*/ 	.word	0x00000006
        /*0504*/ 	.word	0x00020400
        /*0508*/ 	.short	0x010a
        /*050a*/ 	.byte	0x3f
	.zero		1


	//   ....[63]....
        /*050c*/ 	.word	0x0000a6a0
        /*0510*/ 	.word	0x00000003
        /*0514*/ 	.word	0xfffffff8
        /*0518*/ 	.short	0x010a
        /*051a*/ 	.byte	0x3f
	.zero		1


	//   ....[64]....
        /*051c*/ 	.word	0x0000a700
        /*0520*/ 	.word	0x00000008
        /*0524*/ 	.word	0x00020400
        /*0528*/ 	.short	0x010a
        /*052a*/ 	.byte	0x3f
	.zero		1


	//   ....[65]....
        /*052c*/ 	.word	0x0000a760
        /*0530*/ 	.word	0x00000005
        /*0534*/ 	.word	0x00020400
        /*0538*/ 	.short	0x010a
        /*053a*/ 	.byte	0x3f
	.zero		1


	//   ....[66]....
        /*053c*/ 	.word	0x0000a7c0
        /*0540*/ 	.word	0x00000000
        /*0544*/ 	.word	0x00020400
        /*0548*/ 	.short	0x010a
        /*054a*/ 	.byte	0x3f
	.zero		1


	//   ....[67]....
        /*054c*/ 	.word	0x0000a820
        /*0550*/ 	.word	0x00000005
        /*0554*/ 	.word	0x00020400
        /*0558*/ 	.short	0x010a
        /*055a*/ 	.byte	0x3f
	.zero		1


	//   ....[68]....
        /*055c*/ 	.word	0x0000a880
        /*0560*/ 	.word	0x00000009
        /*0564*/ 	.word	0x00020400
        /*0568*/ 	.short	0x010a
        /*056a*/ 	.byte	0x3f
	.zero		1


	//   ....[69]....
        /*056c*/ 	.word	0x0000a8e0
        /*0570*/ 	.word	0x00000003
        /*0574*/ 	.word	0x00000008
        /*0578*/ 	.short	0x010a
        /*057a*/ 	.byte	0x3f
	.zero		1


	//   ....[70]....
        /*057c*/ 	.word	0x0000a9b0
        /*0580*/ 	.word	0x00000007
        /*0584*/ 	.word	0x00020460
        /*0588*/ 	.short	0x010a
        /*058a*/ 	.byte	0x3f
	.zero		1


	//   ....[71]....
        /*058c*/ 	.word	0x0000aa00
        /*0590*/ 	.word	0x00000007
        /*0594*/ 	.word	0x000204b0
        /*0598*/ 	.short	0x010a
        /*059a*/ 	.byte	0x3f
	.zero		1


	//   ....[72]....
        /*059c*/ 	.word	0x0000aa50
        /*05a0*/ 	.word	0x00000004
        /*05a4*/ 	.word	0x00020460
        /*05a8*/ 	.short	0x010a
        /*05aa*/ 	.byte	0x3f
	.zero		1


	//   ....[73]....
        /*05ac*/ 	.word	0x0000ab20
        /*05b0*/ 	.word	0x00000008
        /*05b4*/ 	.word	0x00020428
        /*05b8*/ 	.short	0x010a
        /*05ba*/ 	.byte	0x3f
	.zero		1


	//   ....[74]....
        /*05bc*/ 	.word	0x0000ab70
        /*05c0*/ 	.word	0x00000005
        /*05c4*/ 	.word	0x000204b0
        /*05c8*/ 	.short	0x010a
        /*05ca*/ 	.byte	0x3f
	.zero		1


	//   ....[75]....
        /*05cc*/ 	.word	0x0000abc0
        /*05d0*/ 	.word	0x00000007
        /*05d4*/ 	.word	0x00020428
        /*05d8*/ 	.short	0x010a
        /*05da*/ 	.byte	0x3f
	.zero		1


	//   ....[76]....
        /*05dc*/ 	.word	0x0000ac10
        /*05e0*/ 	.word	0x00000007
        /*05e4*/ 	.word	0x00020428
        /*05e8*/ 	.short	0x010a
        /*05ea*/ 	.byte	0x3f
	.zero		1


	//   ....[77]....
        /*05ec*/ 	.word	0x0000ac60
        /*05f0*/ 	.word	0x00000007
        /*05f4*/ 	.word	0x00020428
        /*05f8*/ 	.short	0x010a
        /*05fa*/ 	.byte	0x3f
	.zero		1


	//----- nvinfo : EIATTR_NUM_MBARRIERS
	.align		4
.L_38:
        /*05fc*/ 	.byte	0x03, 0x38
        /*05fe*/ 	.short	0x001f


	//----- nvinfo : EIATTR_EXIT_INSTR_OFFSETS
	.align		4
        /*0600*/ 	.byte	0x04, 0x1c
        /*0602*/ 	.short	(.L_40 - .L_39)


	//   ....[0]....
.L_39:
        /*0604*/ 	.word	0x00000b20


	//   ....[1]....
        /*0608*/ 	.word	0x00000b90


	//   ....[2]....
        /*060c*/ 	.word	0x00008ba0


	//   ....[3]....
        /*0610*/ 	.word	0x00008c00


	//   ....[4]....
        /*0614*/ 	.word	0x00008c30


	//   ....[5]....
        /*0618*/ 	.word	0x00009570


	//   ....[6]....
        /*061c*/ 	.word	0x000095a0


	//   ....[7]....
        /*0620*/ 	.word	0x0000a5c0


	//----- nvinfo : EIATTR_MAX_THREADS
	.align		4
.L_40:
        /*0624*/ 	.byte	0x04, 0x05
        /*0626*/ 	.short	(.L_42 - .L_41)
.L_41:
        /*0628*/ 	.word	0x00000180
        /*062c*/ 	.word	0x00000001
        /*0630*/ 	.word	0x00000001


	//----- nvinfo : EIATTR_CRS_STACK_SIZE
	.align		4
.L_42:
        /*0634*/ 	.byte	0x04, 0x1e
        /*0636*/ 	.short	(.L_44 - .L_43)
.L_43:
        /*0638*/ 	.word	0x00000000


	//----- nvinfo : EIATTR_CBANK_PARAM_SIZE
	.align		4
.L_44:
        /*063c*/ 	.byte	0x03, 0x19
        /*063e*/ 	.short	0x0870


	//----- nvinfo : EIATTR_PARAM_CBANK
	.align		4
        /*0640*/ 	.byte	0x04, 0x0a
        /*0642*/ 	.short	(.L_46 - .L_45)
	.align		4
.L_45:
        /*0644*/ 	.word	index@(.nv.constant0._ZN7cutlass13device_kernelINS_4fmha6kernel28FmhaKernelTmaWarpSpecializedINS1_10collective30FmhaMainloopTmaWarpSpecializedINS_6half_tEffN4cute5tupleIJNS7_1CILi128EEENS9_ILi64EEESA_EEENS8_IJiNS9_ILi1EEENS8_IJiiEEEEEESF_SF_NS4_12CausalFusionEJNS2_6OptionILNS2_3TagE0ENS9_ILb1EEEEENSH_ILSI_2ESJ_EEEEENS4_15FmhaFwdEpilogueIS6_fNS8_IJSB_SA_SB_EEEEENS2_23PersistentTileSchedulerEJSK_SL_EEEEEvNT_6ParamsE)
        /*0648*/ 	.short	0x0210
        /*064a*/ 	.short	0x0870


	//----- nvinfo : EIATTR_SW_WAR
	.align		4
.L_46:
        /*064c*/ 	.byte	0x04, 0x36
        /*064e*/ 	.short	(.L_48 - .L_47)
.L_47:
        /*0650*/ 	.word	0x00000008
.L_48:


//--------------------- .nv.callgraph             --------------------------
	.section	.nv.callgraph,"",@"SHT_CUDA_CALLGRAPH"
	.align	4
	.sectionentsize	8
	.align		4
        /*0000*/ 	.word	0x00000000
	.align		4
        /*0004*/ 	.word	0xffffffff
	.align		4
        /*0008*/ 	.word	index@(_ZN7cutlass13device_kernelINS_4fmha6kernel28FmhaKernelTmaWarpSpecializedINS1_10collective30FmhaMainloopTmaWarpSpecializedINS_6half_tEffN4cute5tupleIJNS7_1CILi128EEENS9_ILi64EEESA_EEENS8_IJiNS9_ILi1EEENS8_IJiiEEEEEESF_SF_NS4_12CausalFusionEJNS2_6OptionILNS2_3TagE0ENS9_ILb1EEEEENSH_ILSI_2ESJ_EEEEENS4_15FmhaFwdEpilogueIS6_fNS8_IJSB_SA_SB_EEEEENS2_23PersistentTileSchedulerEJSK_SL_EEEEEvNT_6ParamsE)
	.align		4
        /*000c*/ 	.word	index@(__assertfail)
	.align		4
        /*0010*/ 	.word	0x00000000
	.align		4
        /*0014*/ 	.word	0xfffffffe
	.align		4
        /*0018*/ 	.word	0x00000000
	.align		4
        /*001c*/ 	.word	0xfffffffd
	.align		4
        /*0020*/ 	.word	0x00000000
	.align		4
        /*0024*/ 	.word	0xfffffffc


//--------------------- .nv.constant4             --------------------------
	.section	.nv.constant4,"a",@progbits
	.align	8
	.align		8
.nv.constant4:
        /*0000*/ 	.dword	__assertfail
	.align		8
        /*0008*/ 	.dword	__unnamed_1
	.align		8
        /*0010*/ 	.dword	__unnamed_2
	.align		8
        /*0018*/ 	.dword	_ZN39_INTERNAL_255d1e6c_4_k_cu_8360f809_33354cuda3std3__45__cpo5beginE
	.align		8
        /*0020*/ 	.dword	_ZN39_INTERNAL_255d1e6c_4_k_cu_8360f809_33354cuda3std3__45__cpo3endE
	.align		8
        /*0028*/ 	.dword	_ZN39_INTERNAL_255d1e6c_4_k_cu_8360f809_33354cuda3std3__45__cpo6cbeginE
	.align		8
        /*0030*/ 	.dword	_ZN39_INTERNAL_255d1e6c_4_k_cu_8360f809_33354cuda3std3__45__cpo4cendE
	.align		8
        /*0038*/ 	.dword	_ZN39_INTERNAL_255d1e6c_4_k_cu_8360f809_33354cuda3std3__441_GLOBAL__N__255d1e6c_4_k_cu_8360f809_33356ignoreE
	.align		8
        /*0040*/ 	.dword	_ZN39_INTERNAL_255d1e6c_4_k_cu_8360f809_33354cuda3std3__419piecewise_constructE
	.align		8
        /*0048*/ 	.dword	_ZN39_INTERNAL_255d1e6c_4_k_cu_8360f809_33354cuda3std3__48in_placeE
	.align		8
        /*0050*/ 	.dword	_ZN39_INTERNAL_255d1e6c_4_k_cu_8360f809_33354cuda3std6ranges3__45__cpo4swapE
	.align		8
        /*0058*/ 	.dword	_ZN39_INTERNAL_255d1e6c_4_k_cu_8360f809_33354cuda3std6ranges3__45__cpo9iter_moveE
	.align		8
        /*0060*/ 	.dword	_ZN39_INTERNAL_255d1e6c_4_k_cu_8360f809_33354cute7productE
	.align		8
        /*0068*/ 	.dword	_ZN39_INTERNAL_255d1e6c_4_k_cu_8360f809_33354cute1_E
	.align		8
        /*0070*/ 	.dword	$str$24
	.align		8
        /*0078*/ 	.dword	$str$25


//--------------------- .text._ZN7cutlass13device_kernelINS_4fmha6kernel28FmhaKernelTmaWarpSpecializedINS1_10collective30FmhaMainloopTmaWarpSpecializedINS_6half_tEffN4cute5tupleIJNS7_1CILi128EEENS9_ILi64EEESA_EEENS8_IJiNS9_ILi1EEENS8_IJiiEEEEEESF_SF_NS4_12CausalFusionEJNS2_6OptionILNS2_3TagE0ENS9_ILb1EEEEENSH_ILSI_2ESJ_EEEEENS4_15FmhaFwdEpilogueIS6_fNS8_IJSB_SA_SB_EEEEENS2_23PersistentTileSchedulerEJSK_SL_EEEEEvNT_6ParamsE --------------------------
	.section	.text._ZN7cutlass13device_kernelINS_4fmha6kernel28FmhaKernelTmaWarpSpecializedINS1_10collective30FmhaMainloopTmaWarpSpecializedINS_6half_tEffN4cute5tupleIJNS7_1CILi128EEENS9_ILi64EEESA_EEENS8_IJiNS9_ILi1EEENS8_IJiiEEEEEESF_SF_NS4_12CausalFusionEJNS2_6OptionILNS2_3TagE0ENS9_ILb1EEEEENSH_ILSI_2ESJ_EEEEENS4_15FmhaFwdEpilogueIS6_fNS8_IJSB_SA_SB_EEEEENS2_23PersistentTileSchedulerEJSK_SL_EEEEEvNT_6ParamsE,"ax",@progbits
	.align	128
.text._ZN7cutlass13device_kernelINS_4fmha6kernel28FmhaKernelTmaWarpSpecializedINS1_10collective30FmhaMainloopTmaWarpSpecializedINS_6half_tEffN4cute5tupleIJNS7_1CILi128EEENS9_ILi64EEESA_EEENS8_IJiNS9_ILi1EEENS8_IJiiEEEEEESF_SF_NS4_12CausalFusionEJNS2_6OptionILNS2_3TagE0ENS9_ILb1EEEEENSH_ILSI_2ESJ_EEEEENS4_15FmhaFwdEpilogueIS6_fNS8_IJSB_SA_SB_EEEEENS2_23PersistentTileSchedulerEJSK_SL_EEEEEvNT_6ParamsE:
        .type           _ZN7cutlass13device_kernelINS_4fmha6kernel28FmhaKernelTmaWarpSpecializedINS1_10collective30FmhaMainloopTmaWarpSpecializedINS_6half_tEffN4cute5tupleIJNS7_1CILi128EEENS9_ILi64EEESA_EEENS8_IJiNS9_ILi1EEENS8_IJiiEEEEEESF_SF_NS4_12CausalFusionEJNS2_6OptionILNS2_3TagE0ENS9_ILb1EEEEENSH_ILSI_2ESJ_EEEEENS4_15FmhaFwdEpilogueIS6_fNS8_IJSB_SA_SB_EEEEENS2_23PersistentTileSchedulerEJSK_SL_EEEEEvNT_6ParamsE,@function
        .size           _ZN7cutlass13device_kernelINS_4fmha6kernel28FmhaKernelTmaWarpSpecializedINS1_10collective30FmhaMainloopTmaWarpSpecializedINS_6half_tEffN4cute5tupleIJNS7_1CILi128EEENS9_ILi64EEESA_EEENS8_IJiNS9_ILi1EEENS8_IJiiEEEEEESF_SF_NS4_12CausalFusionEJNS2_6OptionILNS2_3TagE0ENS9_ILb1EEEEENSH_ILSI_2ESJ_EEEEENS4_15FmhaFwdEpilogueIS6_fNS8_IJSB_SA_SB_EEEEENS2_23PersistentTileSchedulerEJSK_SL_EEEEEvNT_6ParamsE,(.L_x_150 - _ZN7cutlass13device_kernelINS_4fmha6kernel28FmhaKernelTmaWarpSpecializedINS1_10collective30FmhaMainloopTmaWarpSpecializedINS_6half_tEffN4cute5tupleIJNS7_1CILi128EEENS9_ILi64EEESA_EEENS8_IJiNS9_ILi1EEENS8_IJiiEEEEEESF_SF_NS4_12CausalFusionEJNS2_6OptionILNS2_3TagE0ENS9_ILb1EEEEENSH_ILSI_2ESJ_EEEEENS4_15FmhaFwdEpilogueIS6_fNS8_IJSB_SA_SB_EEEEENS2_23PersistentTileSchedulerEJSK_SL_EEEEEvNT_6ParamsE)
        .other          _ZN7cutlass13device_kernelINS_4fmha6kernel28FmhaKernelTmaWarpSpecializedINS1_10collective30FmhaMainloopTmaWarpSpecializedINS_6half_tEffN4cute5tupleIJNS7_1CILi128EEENS9_ILi64EEESA_EEENS8_IJiNS9_ILi1EEENS8_IJiiEEEEEESF_SF_NS4_12CausalFusionEJNS2_6OptionILNS2_3TagE0ENS9_ILb1EEEEENSH_ILSI_2ESJ_EEEEENS4_15FmhaFwdEpilogueIS6_fNS8_IJSB_SA_SB_EEEEENS2_23PersistentTileSchedulerEJSK_SL_EEEEEvNT_6ParamsE,@"STO_CUDA_ENTRY STV_DEFAULT"
_ZN7cutlass13device_kernelINS_4fmha6kernel28FmhaKernelTmaWarpSpecializedINS1_10collective30FmhaMainloopTmaWarpSpecializedINS_6half_tEffN4cute5tupleIJNS7_1CILi128EEENS9_ILi64EEESA_EEENS8_IJiNS9_ILi1EEENS8_IJiiEEEEEESF_SF_NS4_12CausalFusionEJNS2_6OptionILNS2_3TagE0ENS9_ILb1EEEEENSH_ILSI_2ESJ_EEEEENS4_15FmhaFwdEpilogueIS6_fNS8_IJSB_SA_SB_EEEEENS2_23PersistentTileSchedulerEJSK_SL_EEEEEvNT_6ParamsE:
[----:B------:R-:W1:Y:S01]  /*0000*/  LDC R1, c[0x0][0x28] ;  /* 0x00000a00ff017b82 */ /* 0x000e620000000800 */
[----:B------:R-:W2:Y:S07]  /*0010*/  S2R R2, SR_TID.X ;  /* 0x0000000000027919 */ /* 0x000eae0000002100 */
[----:B------:R-:W3:Y:S01]  /*0020*/  S2UR UR6, SR_CTAID.X ;  /* 0x00000000000679c3 */ /* 0x000ee20000002500 */
[----:B------:R-:W-:Y:S01]  /*0030*/  ELECT P1, URZ, PT ;  /* 0x00000000003f782f */ /* 0x000fe20003820000 */
[----:B------:R-:W-:Y:S01]  /*0040*/  BSSY B0, `(.L_x_0) ;  /* 0x0000018000007945 */ /* 0x000fe20003800000 */
[----:B---3--:R-:W-:-:S02]  /*0050*/  MOV R17, UR6 ;  /* 0x0000000600117c02 */ /* 0x008fc40008000f00 */
[----:B--2---:R-:W-:-:S05]  /*0060*/  SHF.R.U32.HI R0, RZ, 0x5, R2 ;  /* 0x00000005ff007819 */ /* 0x004fca0000011602 */
[----:B------:R-:W2:Y:S02]  /*0070*/  SHFL.IDX PT, R3, R0, RZ, 0x1f ;  /* 0x00001fff00037589 */ /* 0x000ea400000e0000 */
[----:B--2---:R-:W-:Y:S02]  /*0080*/  R2UR UR4, R3 ;  /* 0x00000000030472ca */ /* 0x004fe400000e0000 */
[----:B------:R-:W-:-:S06]  /*0090*/  SHF.R.U32.HI R3, RZ, 0x7, R2 ;  /* 0x00000007ff037819 */ /* 0x000fcc0000011602 */
[----:B------:R-:W2:Y:S05]  /*00a0*/  SHFL.IDX PT, R3, R3, RZ, 0x1f ;  /* 0x00001fff03037589 */ /* 0x000eaa00000e0000 */
[----:B------:R-:W-:Y:S02]  /*00b0*/  USHF.R.S32.HI UR5, URZ, 0x1f, UR4 ;  /* 0x0000001f3f057899 */ /* 0x000fe40008011404 */
[----:B------:R-:W-:Y:S02]  /*00c0*/  ISETP.EQ.AND P2, PT, RZ, UR4, P1 ;  /* 0x00000004ff007c0c */ /* 0x000fe40008f42270 */
[----:B------:R-:W-:-:S04]  /*00d0*/  ULEA.HI UR5, UR5, UR4, URZ, 0x2 ;  /* 0x0000000405057291 */ /* 0x000fc8000f8f103f */
[----:B------:R-:W-:-:S04]  /*00e0*/  ULOP3.LUT UR5, UR5, 0xfffffffc, URZ, 0xc0, !UPT ;  /* 0xfffffffc05057892 */ /* 0x000fc8000f8ec03f */
[----:B------:R-:W-:-:S03]  /*00f0*/  UIADD3 UR5, UR4, -UR5, URZ ;  /* 0x8000000504057290 */ /* 0x000fc6000fffe03f */
[----:B-1----:R-:W-:Y:S09]  /*0100*/  @!P2 BRA `(.L_x_1) ;  /* 0x00000000002ca947 */ /* 0x002ff20003800000 */
[----:B------:R-:W-:Y:S02]  /*0110*/  ULDC.64 UR6, c[0x0][0x198] ;  /* 0x0000660000067ab9 */ /* 0x000fe40000000a00 */
[----:B------:R-:W-:Y:S02]  /*0120*/  UIADD3 UR8, UP0, UR6, 0xf0, URZ ;  /* 0x000000f006087890 */ /* 0x000fe4000ff1e03f */
[----:B------:R-:W-:Y:S02]  /*0130*/  UIADD3 UR10, UP1, UR6, 0x1f0, URZ ;  /* 0x000001f0060a7890 */ /* 0x000fe4000ff3e03f */
[----:B------:R-:W-:Y:S02]  /*0140*/  UIADD3 UR6, UP2, UR6, 0x2f0, URZ ;  /* 0x000002f006067890 */ /* 0x000fe4000ff5e03f */
[----:B------:R-:W-:Y:S02]  /*0150*/  UIADD3.X UR9, URZ, UR7, URZ, UP0, !UPT ;  /* 0x000000073f097290 */ /* 0x000fe400087fe43f */
[----:B------:R-:W-:-:S02]  /*0160*/  UIADD3.X UR11, URZ, UR7, URZ, UP1, !UPT ;  /* 0x000000073f0b7290 */ /* 0x000fc40008ffe43f */
[----:B------:R-:W-:-:S05]  /*0170*/  UIADD3.X UR7, URZ, UR7, URZ, UP2, !UPT ;  /* 0x000000073f077290 */ /* 0x000fca00097fe43f */
[----:B------:R1:W-:Y:S02]  /*0180*/  UTMACCTL.PF [UR8] ;  /* 0x00000000080079b9 */ /* 0x0003e40008040000 */
[----:B------:R1:W-:Y:S02]  /*0190*/  UTMACCTL.PF [UR10] ;  /* 0x000000000a0079b9 */ /* 0x0003e40008040000 */
[----:B------:R1:W-:Y:S02]  /*01a0*/  UTMACCTL.PF [UR6] ;  /* 0x00000000060079b9 */ /* 0x0003e40008040000 */
[----:B-1----:R-:W-:Y:S01]  /*01b0*/  NOP ;  /* 0x0000000000007918 */ /* 0x002fe20000000000 */
.L_x_1:
[----:B------:R-:W-:Y:S05]  /*01c0*/  BSYNC B0 ;  /* 0x0000000000007941 */ /* 0x000fea0003800000 */
.L_x_0:
[----:B------:R-:W1:Y:S01]  /*01d0*/  SHFL.IDX PT, R4, R0, RZ, 0x1f ;  /* 0x00001fff00047589 */ /* 0x000e6200000e0000 */
[----:B--2---:R-:W-:Y:S01]  /*01e0*/  R2UR UR49, R3 ;  /* 0x00000000033172ca */ /* 0x004fe200000e0000 */
[----:B------:R-:W-:Y:S02]  /*01f0*/  UISETP.NE.AND UP0, UPT, UR5, 0x1, UPT ;  /* 0x000000010500788c */ /* 0x000fe4000bf05270 */
[----:B------:R-:W-:-:S10]  /*0200*/  UISETP.NE.AND UP1, UPT, UR5, 0x2, UPT ;  /* 0x000000020500788c */ /* 0x000fd4000bf25270 */
[----:B------:R-:W-:Y:S02]  /*0210*/  UIADD3 UR10, UR49, -0x1, URZ ;  /* 0xffffffff310a7890 */ /* 0x000fe4000fffe03f */
[----:B------:R-:W-:Y:S02]  /*0220*/  UISETP.EQ.AND UP2, UPT, UR49, URZ, !UP0 ;  /* 0x0000003f3100728c */ /* 0x000fe4000c742270 */
[----:B------:R-:W-:Y:S02]  /*0230*/  UISETP.EQ.AND UP3, UPT, UR49, URZ, !UP1 ;  /* 0x0000003f3100728c */ /* 0x000fe4000cf62270 */
[----:B------:R-:W-:Y:S02]  /*0240*/  UISETP.GE.U32.AND UP4, UPT, UR10, 0x4, UPT ;  /* 0x000000040a00788c */ /* 0x000fe4000bf86070 */
[----:B------:R-:W-:Y:S01]  /*0250*/  USEL UR48, URZ, 0x1, !UP2 ;  /* 0x000000013f307887 */ /* 0x000fe2000d000000 */
[----:B-1----:R-:W-:Y:S01]  /*0260*/  ISETP.NE.AND P0, PT, R4, RZ, PT ;  /* 0x000000ff0400720c */ /* 0x002fe20003f05270 */
[----:B------:R-:W-:Y:S01]  /*0270*/  USEL UR47, URZ, 0x1, !UP3 ;  /* 0x000000013f2f7887 */ /* 0x000fe2000d800000 */
[----:B------:R-:W-:Y:S01]  /*0280*/  IMAD.U32 R4, RZ, RZ, UR5 ;  /* 0x00000005ff047e24 */ /* 0x000fe2000f8e00ff */
[----:B------:R-:W-:-:S02]  /*0290*/  USEL UR48, UR48, 0x2, UP4 ;  /* 0x0000000230307887 */ /* 0x000fc4000a000000 */
[----:B------:R-:W-:-:S08]  /*02a0*/  USEL UR47, UR47, 0x2, UP4 ;  /* 0x000000022f2f7887 */ /* 0x000fd0000a000000 */
[----:B------:R-:W-:Y:S05]  /*02b0*/  @P0 BRA `(.L_x_2) ;  /* 0x0000000000480947 */ /* 0x000fea0003800000 */
[----:B------:R-:W1:Y:S01]  /*02c0*/  S2UR UR8, SR_CgaCtaId ;  /* 0x00000000000879c3 */ /* 0x000e620000008800 */
[----:B------:R-:W-:Y:S01]  /*02d0*/  UMOV UR4, 0x400 ;  /* 0x0000040000047882 */ /* 0x000fe20000000000 */
[----:B------:R-:W-:Y:S01]  /*02e0*/  UMOV UR5, 0x1 ;  /* 0x0000000100057882 */ /* 0x000fe20000000000 */
[----:B------:R-:W-:Y:S01]  /*02f0*/  UMOV UR6, 0x80 ;  /* 0x0000008000067882 */ /* 0x000fe20000000000 */
[----:B------:R-:W-:Y:S01]  /*0300*/  ELECT P0, URZ, PT ;  /* 0x00000000003f782f */ /* 0x000fe20003800000 */
[----:B------:R-:W-:-:S04]  /*0310*/  UIADD3 UR6, -UR6, 0x100000, URZ ;  /* 0x0010000006067890 */ /* 0x000fc8000fffe13f */
[----:B------:R-:W-:Y:S02]  /*0320*/  USHF.L.U32 UR7, UR6, 0xb, URZ ;  /* 0x0000000b06077899 */ /* 0x000fe4000800063f */
[----:B------:R-:W-:Y:S02]  /*0330*/  USHF.L.U32 UR6, UR6, 0x1, URZ ;  /* 0x0000000106067899 */ /* 0x000fe4000800063f */
[----:B-1----:R-:W-:Y:S02]  /*0340*/  ULEA UR8, UR8, UR4, 0x18 ;  /* 0x0000000408087291 */ /* 0x002fe4000f8ec03f */
[----:B------:R-:W-:-:S04]  /*0350*/  UIADD3 UR4, -UR5, 0x100000, URZ ;  /* 0x0010000005047890 */ /* 0x000fc8000fffe13f */
[----:B------:R-:W-:Y:S02]  /*0360*/  USHF.L.U32 UR5, UR4, 0xb, URZ ;  /* 0x0000000b04057899 */ /* 0x000fe4000800063f */
[----:B------:R-:W-:Y:S01]  /*0370*/  USHF.L.U32 UR4, UR4, 0x1, URZ ;  /* 0x0000000104047899 */ /* 0x000fe2000800063f */
[----:B------:R-:W1:Y:S11]  /*0380*/  FENCE.VIEW.ASYNC.S ;  /* 0x00000000000073c6 */ /* 0x000e760000000000 */
[----:B-1----:R1:W2:Y:S01]  /*0390*/  SYNCS.EXCH.64 URZ, [UR8+0x20450], UR4 ;  /* 0x02045004083f75b2 */ /* 0x0022a20008000100 */
[----:B------:R1:W3:Y:S01]  /*03a0*/  SYNCS.EXCH.64 URZ, [UR8+0x20460], UR6 ;  /* 0x02046006083f75b2 */ /* 0x0002e20008000100 */
[----:B------:R1:W4:Y:S01]  /*03b0*/  SYNCS.EXCH.64 URZ, [UR8+0x20458], UR4 ;  /* 0x02045804083f75b2 */ /* 0x0003220008000100 */
[----:B------:R1:W1:Y:S01]  /*03c0*/  SYNCS.EXCH.64 URZ, [UR8+0x20468], UR6 ;  /* 0x02046806083f75b2 */ /* 0x0002620008000100 */
[----:B------:R-:W-:Y:S01]  /*03d0*/  NOP ;  /* 0x0000000000007918 */ /* 0x000fe20000000000 */
.L_x_2:
[----:B------:R-:W5:Y:S01]  /*03e0*/  SHFL.IDX PT, R3, R0, RZ, 0x1f ;  /* 0x00001fff00037589 */ /* 0x000f6200000e0000 */
[----:B------:R-:W-:Y:S01]  /*03f0*/  NOP ;  /* 0x0000000000007918 */ /* 0x000fe20000000000 */
[----:B-----5:R-:W-:-:S13]  /*0400*/  ISETP.NE.AND P0, PT, R3, RZ, PT ;  /* 0x000000ff0300720c */ /* 0x020fda0003f05270 */
[----:B------:R-:W-:Y:S05]  /*0410*/  @P0 BRA `(.L_x_3) ;  /* 0x0000000000600947 */ /* 0x000fea0003800000 */
[----:B-1----:R-:W1:Y:S01]  /*0420*/  S2UR UR5, SR_CgaCtaId ;  /* 0x00000000000579c3 */ /* 0x002e620000008800 */
[----:B------:R-:W-:Y:S01]  /*0430*/  UMOV UR4, 0x400 ;  /* 0x0000040000047882 */ /* 0x000fe20000000000 */
[----:B------:R-:W-:Y:S01]  /*0440*/  UMOV UR6, 0x1 ;  /* 0x0000000100067882 */ /* 0x000fe20000000000 */
[----:B------:R-:W-:Y:S01]  /*0450*/  UMOV UR9, 0x100 ;  /* 0x0000010000097882 */ /* 0x000fe20000000000 */
[----:B------:R-:W-:-:S04]  /*0460*/  UIADD3 UR6, -UR6, 0x100000, URZ ;  /* 0x0010000006067890 */ /* 0x000fc8000fffe13f */
[----:B------:R-:W-:Y:S02]  /*0470*/  USHF.L.U32 UR7, UR6, 0xb, URZ ;  /* 0x0000000b06077899 */ /* 0x000fe4000800063f */
[----:B------:R-:W-:Y:S01]  /*0480*/  USHF.L.U32 UR6, UR6, 0x1, URZ ;  /* 0x0000000106067899 */ /* 0x000fe2000800063f */
[----:B------:R-:W-:Y:S01]  /*0490*/  ELECT P0, URZ, PT ;  /* 0x00000000003f782f */ /* 0x000fe20003800000 */
[----:B-1----:R-:W-:Y:S02]  /*04a0*/  ULEA UR8, UR5, UR4, 0x18 ;  /* 0x0000000405087291 */ /* 0x002fe4000f8ec03f */
[----:B------:R-:W-:-:S04]  /*04b0*/  UIADD3 UR4, -UR9, 0x100000, URZ ;  /* 0x0010000009047890 */ /* 0x000fc8000fffe13f */
[----:B------:R-:W-:Y:S02]  /*04c0*/  USHF.L.U32 UR5, UR4, 0xb, URZ ;  /* 0x0000000b04057899 */ /* 0x000fe4000800063f */
[----:B------:R-:W-:Y:S01]  /*04d0*/  USHF.L.U32 UR4, UR4, 0x1, URZ ;  /* 0x0000000104047899 */ /* 0x000fe2000800063f */
[----:B------:R-:W1:Y:S03]  /*04e0*/  FENCE.VIEW.ASYNC.S ;  /* 0x00000000000073c6 */ /* 0x000e660000000000 */
[----:B-1----:R1:W1:Y:S08]  /*04f0*/  SYNCS.EXCH.64 URZ, [UR8+0x20400], UR6 ;  /* 0x02040006083f75b2 */ /* 0x0022700008000100 */
[----:B------:R1:W1:Y:S01]  /*0500*/  SYNCS.EXCH.64 URZ, [UR8+0x20428], UR4 ;  /* 0x02042804083f75b2 */ /* 0x0002620008000100 */
        /* <DEDUP_REMOVED lines=8> */
[----:B------:R-:W-:Y:S01]  /*0590*/  NOP ;  /* 0x0000000000007918 */ /* 0x000fe20000000000 */
.L_x_3:
        /* <DEDUP_REMOVED lines=21> */
[----:B------:R-:W-:Y:S01]  /*06f0*/  NOP ;  /* 0x0000000000007918 */ /* 0x000fe20000000000 */
.L_x_4:
[----:B------:R-:W5:Y:S01]  /*0700*/  SHFL.IDX PT, R3, R0, RZ, 0x1f ;  /* 0x00001fff00037589 */ /* 0x000f6200000e0000 */
[----:B------:R-:W-:Y:S01]  /*0710*/  ELECT P0, URZ, PT ;  /* 0x00000000003f782f */ /* 0x000fe20003800000 */
[----:B------:R-:W-:Y:S01]  /*0720*/  NOP ;  /* 0x0000000000007918 */ /* 0x000fe20000000000 */
[----:B-1----:R-:W-:Y:S02]  /*0730*/  UMOV UR4, 0x80 ;  /* 0x0000008000047882 */ /* 0x002fe40000000000 */
[C---:B-----5:R-:W-:Y:S02]  /*0740*/  ISETP.NE.OR P0, PT, R3.reuse, RZ, !P0 ;  /* 0x000000ff0300720c */ /* 0x060fe40004705670 */
[----:B------:R-:W-:-:S11]  /*0750*/  ISETP.NE.AND P3, PT, R3, RZ, PT ;  /* 0x000000ff0300720c */ /* 0x000fd60003f65270 */
[----:B------:R-:W-:Y:S01]  /*0760*/  VOTEU.ALL UP2, P0 ;  /* 0x00000000003f7886 */ /* 0x000fe20000040000 */
[----:B------:R-:W-:Y:S01]  /*0770*/  VOTEU.ALL UP3, P0 ;  /* 0x00000000003f7886 */ /* 0x000fe20000060000 */
[----:B------:R-:W-:Y:S01]  /*0780*/  VOTEU.ALL UP4, P0 ;  /* 0x00000000003f7886 */ /* 0x000fe20000080000 */
[----:B------:R-:W-:Y:S02]  /*0790*/  VOTEU.ALL UP5, P0 ;  /* 0x00000000003f7886 */ /* 0x000fe400000a0000 */
[----:B------:R-:W1:Y:S01]  /*07a0*/  @!UP2 S2UR UR7, SR_CgaCtaId ;  /* 0x000000000007a9c3 */ /* 0x000e620000008800 */
[----:B------:R-:W-:Y:S01]  /*07b0*/  @!UP2 UMOV UR6, 0x400 ;  /* 0x000004000006a882 */ /* 0x000fe20000000000 */
[----:B------:R-:W-:-:S04]  /*07c0*/  @!UP2 UIADD3 UR4, -UR4, 0x100000, URZ ;  /* 0x001000000404a890 */ /* 0x000fc8000fffe13f */
[----:B------:R-:W-:Y:S02]  /*07d0*/  @!UP2 USHF.L.U32 UR5, UR4, 0xb, URZ ;  /* 0x0000000b0405a899 */ /* 0x000fe4000800063f */
[----:B------:R-:W-:Y:S02]  /*07e0*/  @!UP2 USHF.L.U32 UR4, UR4, 0x1, URZ ;  /* 0x000000010404a899 */ /* 0x000fe4000800063f */
[----:B-1----:R-:W-:Y:S01]  /*07f0*/  @!UP2 ULEA UR6, UR7, UR6, 0x18 ;  /* 0x000000060706a291 */ /* 0x002fe2000f8ec03f */
[----:B------:R-:W-:Y:S01]  /*0800*/  VOTEU.ALL UP2, P0 ;  /* 0x00000000003f7886 */ /* 0x000fe20000040000 */
[----:B------:R-:W1:Y:S10]  /*0810*/  FENCE.VIEW.ASYNC.S ;  /* 0x00000000000073c6 */ /* 0x000e740000000000 */
[----:B-1----:R1:W1:Y:S01]  /*0820*/  @!UP2 SYNCS.EXCH.64 URZ, [UR6+0x20490], UR4 ;  /* 0x02049004063fa5b2 */ /* 0x0022620008000100 */
[----:B------:R1:W1:Y:S01]  /*0830*/  @!UP3 SYNCS.EXCH.64 URZ, [UR6+0x20498], UR4 ;  /* 0x02049804063fb5b2 */ /* 0x0002620008000100 */
[----:B------:R1:W1:Y:S01]  /*0840*/  @!UP4 SYNCS.EXCH.64 URZ, [UR6+0x204a0], UR4 ;  /* 0x0204a004063fc5b2 */ /* 0x0002620008000100 */
[----:B------:R1:W1:Y:S01]  /*0850*/  @!UP5 SYNCS.EXCH.64 URZ, [UR6+0x204a8], UR4 ;  /* 0x0204a804063fd5b2 */ /* 0x0002620008000100 */
[----:B------:R-:W-:Y:S01]  /*0860*/  NOP ;  /* 0x0000000000007918 */ /* 0x000fe20000000000 */
[----:B------:R-:W-:Y:S05]  /*0870*/  @P3 BRA `(.L_x_5) ;  /* 0x0000000000583947 */ /* 0x000fea0003800000 */
[----:B-1----:R-:W1:Y:S01]  /*0880*/  S2UR UR5, SR_CgaCtaId ;  /* 0x00000000000579c3 */ /* 0x002e620000008800 */
[----:B------:R-:W-:Y:S01]  /*0890*/  UMOV UR4, 0x400 ;  /* 0x0000040000047882 */ /* 0x000fe20000000000 */
[----:B------:R-:W-:Y:S01]  /*08a0*/  UMOV UR6, 0x20 ;  /* 0x0000002000067882 */ /* 0x000fe20000000000 */
[----:B------:R-:W-:Y:S01]  /*08b0*/  UMOV UR7, 0x80 ;  /* 0x0000008000077882 */ /* 0x000fe20000000000 */
[----:B------:R-:W-:Y:S01]  /*08c0*/  ELECT P0, URZ, PT ;  /* 0x00000000003f782f */ /* 0x000fe20003800000 */
[----:B-1----:R-:W-:Y:S02]  /*08d0*/  ULEA UR8, UR5, UR4, 0x18 ;  /* 0x0000000405087291 */ /* 0x002fe4000f8ec03f */
[----:B------:R-:W-:-:S04]  /*08e0*/  UIADD3 UR4, -UR6, 0x100000, URZ ;  /* 0x0010000006047890 */ /* 0x000fc8000fffe13f */
[----:B------:R-:W-:Y:S02]  /*08f0*/  USHF.L.U32 UR5, UR4, 0xb, URZ ;  /* 0x0000000b04057899 */ /* 0x000fe4000800063f */
[----:B------:R-:W-:Y:S02]  /*0900*/  USHF.L.U32 UR4, UR4, 0x1, URZ ;  /* 0x0000000104047899 */ /* 0x000fe4000800063f */
        /* <DEDUP_REMOVED lines=13> */
.L_x_5:
[----:B------:R-:W-:Y:S01]  /*09e0*/  VOTEU.ANY UP2, P2 ;  /* 0x00000000003f7886 */ /* 0x000fe20001040100 */
[----:B-1----:R-:W-:Y:S01]  /*09f0*/  UMOV UR4, 0x40 ;  /* 0x0000004000047882 */ /* 0x002fe20000000000 */
[----:B------:R-:W-:Y:S01]  /*0a00*/  ISETP.NE.AND P3, PT, RZ, UR49, PT ;  /* 0x00000031ff007c0c */ /* 0x000fe2000bf65270 */
[----:B------:R-:W-:Y:S01]  /*0a10*/  NOP ;  /* 0x0000000000007918 */ /* 0x000fe20000000000 */
[----:B------:R-:W-:Y:S01]  /*0a20*/  ISETP.EQ.AND P0, PT, R4, 0x2, P1 ;  /* 0x000000020400780c */ /* 0x000fe20000f02270 */
[----:B------:R-:W1:Y:S01]  /*0a30*/  @UP2 S2UR UR7, SR_CgaCtaId ;  /* 0x00000000000729c3 */ /* 0x000e620000008800 */
[----:B------:R-:W-:Y:S01]  /*0a40*/  @UP2 UMOV UR6, 0x400 ;  /* 0x0000040000062882 */ /* 0x000fe20000000000 */
[----:B------:R-:W-:-:S04]  /*0a50*/  @UP2 UIADD3 UR4, -UR4, 0x100000, URZ ;  /* 0x0010000004042890 */ /* 0x000fc8000fffe13f */
[----:B------:R-:W-:Y:S02]  /*0a60*/  @UP2 USHF.L.U32 UR5, UR4, 0xb, URZ ;  /* 0x0000000b04052899 */ /* 0x000fe4000800063f */
[----:B------:R-:W-:Y:S02]  /*0a70*/  @UP2 USHF.L.U32 UR4, UR4, 0x1, URZ ;  /* 0x0000000104042899 */ /* 0x000fe4000800063f */
[----:B-1----:R-:W-:Y:S01]  /*0a80*/  @UP2 ULEA UR6, UR7, UR6, 0x18 ;  /* 0x0000000607062291 */ /* 0x002fe2000f8ec03f */
[----:B------:R-:W-:Y:S01]  /*0a90*/  VOTEU.ANY UP2, P2 ;  /* 0x00000000003f7886 */ /* 0x000fe20001040100 */
[----:B------:R-:W-:Y:S01]  /*0aa0*/  ISETP.EQ.AND P2, PT, R4, 0x1, P1 ;  /* 0x000000010400780c */ /* 0x000fe20000f42270 */
[----:B------:R-:W1:Y:S09]  /*0ab0*/  FENCE.VIEW.ASYNC.S ;  /* 0x00000000000073c6 */ /* 0x000e720000000000 */
[----:B-1----:R1:W2:Y:S01]  /*0ac0*/  @UP2 SYNCS.EXCH.64 URZ, [UR6+0x204b0], UR4 ;  /* 0x0204b004063f25b2 */ /* 0x0022a20008000100 */
[----:B------:R-:W-:Y:S01]  /*0ad0*/  NOP ;  /* 0x0000000000007918 */ /* 0x000fe20000000000 */
[----:B--234-:R-:W-:Y:S06]  /*0ae0*/  BAR.SYNC.DEFER_BLOCKING 0x0 ;  /* 0x0000000000007b1d */ /* 0x01cfec0000010000 */
[----:B------:R-:W-:Y:S05]  /*0af0*/  @!P3 BRA `(.L_x_6) ;  /* 0x00000080002cb947 */ /* 0x000fea0003800000 */
[----:B------:R-:W-:-:S06]  /*0b00*/  UISETP.GT.U32.AND UP0, UPT, UR10, 0x3, UPT ;  /* 0x000000030a00788c */ /* 0x000fcc000bf04070 */
[----:B------:R-:W-:-:S13]  /*0b10*/  PLOP3.LUT P0, PT, PT, PT, UP0, 0x80, 0x0 ;  /* 0x000000000000781c */ /* 0x000fda0003f0f008 */
[----:B-1----:R-:W-:Y:S05]  /*0b20*/  @P0 EXIT ;  /* 0x000000000000094d */ /* 0x002fea0003800000 */
.L_x_7:
[----:B------:R-:W-:-:S08]  /*0b30*/  NOP ;  /* 0x0000000000007918 */ /* 0x000fd00000000000 */
[----:B------:R-:W1:Y:S02]  /*0b40*/  USETMAXREG.TRY_ALLOC.CTAPOOL UP0, 0xf0 ;  /* 0x000000f0000079c8 */ /* 0x000e640008000600 */
[----:B-1----:R-:W-:-:S13]  /*0b50*/  PLOP3.LUT P0, PT, PT, PT, UP0, 0x80, 0x0 ;  /* 0x000000000000781c */ /* 0x002fda0003f0f008 */
[----:B------:R-:W-:Y:S05]  /*0b60*/  @!P0 BRA `(.L_x_7) ;  /* 0xfffffffc00f08947 */ /* 0x000fea000383ffff */
[----:B------:R-:W-:Y:S02]  /*0b70*/  ULDC UR4, c[0x0][0xa00] ;  /* 0x0002800000047ab9 */ /* 0x000fe40000000800 */
[----:B------:R-:W-:-:S13]  /*0b80*/  ISETP.GE.AND P0, PT, R17, UR4, PT ;  /* 0x0000000411007c0c */ /* 0x000fda000bf06270 */
[----:B------:R-:W-:Y:S05]  /*0b90*/  @P0 EXIT ;  /* 0x000000000000094d */ /* 0x000fea0003800000 */
[----:B------:R-:W-:Y:S01]  /*0ba0*/  SHF.R.S32.HI R3, RZ, 0x1f, R2 ;  /* 0x0000001fff037819 */ /* 0x000fe20000011402 */
[----:B------:R-:W1:Y:S01]  /*0bb0*/  S2UR UR4, SR_CgaCtaId ;  /* 0x00000000000479c3 */ /* 0x000e620000008800 */
[----:B------:R-:W-:Y:S01]  /*0bc0*/  UMOV UR37, 0x400 ;  /* 0x0000040000257882 */ /* 0x000fe20000000000 */
[----:B------:R-:W-:Y:S01]  /*0bd0*/  UISETP.NE.AND UP0, UPT, UR49, 0x1, UPT ;  /* 0x000000013100788c */ /* 0x000fe2000bf05270 */
[----:B------:R-:W-:Y:S01]  /*0be0*/  LEA.HI R3, R3, R2, RZ, 0x7 ;  /* 0x0000000203037211 */ /* 0x000fe200078f38ff */
[----:B------:R-:W-:Y:S01]  /*0bf0*/  ULOP3.LUT UR46, UR48, 0x1, URZ, 0xfc, !UPT ;  /* 0x00000001302e7892 */ /* 0x000fe2000f8efc3f */
[----:B------:R-:W-:Y:S01]  /*0c00*/  MOV R23, RZ ;  /* 0x000000ff00177202 */ /* 0x000fe20000000f00 */
[----:B------:R-:W-:Y:S01]  /*0c10*/  UP2UR UR5, UPR, URZ, 0x1 ;  /* 0x000000013f057883 */ /* 0x000fe20008000000 */
[----:B------:R-:W-:Y:S01]  /*0c20*/  LOP3.LUT R3, R3, 0xffffff80, RZ, 0xc0, !PT ;  /* 0xffffff8003037812 */ /* 0x000fe200078ec0ff */
[----:B------:R-:W-:Y:S01]  /*0c30*/  USEL UR6, URZ, 0x1, UP0 ;  /* 0x000000013f067887 */ /* 0x000fe20008000000 */
[----:B------:R-:W-:-:S02]  /*0c40*/  ULDC.64 UR54, c[0x0][0x198] ;  /* 0x0000660000367ab9 */ /* 0x000fc40000000a00 */
[----:B------:R-:W-:Y:S01]  /*0c50*/  IADD3 R3, -R3, R2, RZ ;  /* 0x0000000203037210 */ /* 0x000fe20007ffe1ff */
[----:B------:R-:W-:Y:S01]  /*0c60*/  UMOV UR44, URZ ;  /* 0x0000003f002c7c82 */ /* 0x000fe20008000000 */
[----:B------:R-:W-:Y:S01]  /*0c70*/  UMOV UR43, URZ ;  /* 0x0000003f002b7c82 */ /* 0x000fe20008000000 */
[----:B------:R-:W-:Y:S01]  /*0c80*/  IMAD.U32 R120, RZ, RZ, UR6 ;  /* 0x00000006ff787e24 */ /* 0x000fe2000f8e00ff */
[----:B------:R-:W-:Y:S01]  /*0c90*/  SHF.R.S32.HI R0, RZ, 0x1f, R3 ;  /* 0x0000001fff007819 */ /* 0x000fe20000011403 */
[----:B------:R-:W-:Y:S01]  /*0ca0*/  UMOV UR42, URZ ;  /* 0x0000003f002a7c82 */ /* 0x000fe20008000000 */
[----:B------:R-:W-:Y:S02]  /*0cb0*/  ULDC.64 UR56, c[0x0][0x208] ;  /* 0x0000820000387ab9 */ /* 0x000fe40000000a00 */
[CC--:B------:R-:W-:Y:S02]  /*0cc0*/  LEA.HI R4, R0.reuse, R3.reuse, RZ, 0x2 ;  /* 0x0000000300047211 */ /* 0x0c0fe400078f10ff */
[----:B------:R-:W-:-:S02]  /*0cd0*/  LEA.HI R0, R0, R3, RZ, 0x5 ;  /* 0x0000000300007211 */ /* 0x000fc400078f28ff */
[--C-:B------:R-:W-:Y:S01]  /*0ce0*/  SHF.R.S32.HI R5, RZ, 0x2, R4.reuse ;  /* 0x00000002ff057819 */ /* 0x100fe20000011404 */
[----:B-1----:R-:W-:Y:S01]  /*0cf0*/  ULEA UR37, UR4, UR37, 0x18 ;  /* 0x0000002504257291 */ /* 0x002fe2000f8ec03f */
[----:B------:R-:W-:Y:S02]  /*0d00*/  SHF.R.S32.HI R6, RZ, 0x1f, R4 ;  /* 0x0000001fff067819 */ /* 0x000fe40000011404 */
[----:B------:R-:W-:Y:S01]  /*0d10*/  LOP3.LUT R4, R4, 0x7ffffffc, RZ, 0xc0, !PT ;  /* 0x7ffffffc04047812 */ /* 0x000fe200078ec0ff */
[----:B------:R-:W-:Y:S01]  /*0d20*/  UIADD3 UR4, UR37, 0x8000, URZ ;  /* 0x0000800025047890 */ /* 0x000fe2000fffe03f */
[----:B------:R-:W-:Y:S01]  /*0d30*/  LEA.HI R6, R6, R5, RZ, 0x3 ;  /* 0x0000000506067211 */ /* 0x000fe200078f18ff */
[----:B------:R-:W-:Y:S01]  /*0d40*/  USHF.R.U32.HI UR5, URZ, 0x4, UR37 ;  /* 0x000000043f057899 */ /* 0x000fe20008011625 */
[----:B------:R-:W-:Y:S01]  /*0d50*/  SHF.R.S32.HI R0, RZ, 0x5, R0 ;  /* 0x00000005ff007819 */ /* 0x000fe20000011400 */
[----:B------:R-:W-:Y:S01]  /*0d60*/  USHF.R.U32.HI UR4, URZ, 0x4, UR4 ;  /* 0x000000043f047899 */ /* 0x000fe20008011604 */
[----:B------:R-:W-:Y:S01]  /*0d70*/  LOP3.LUT R6, R6, 0xfffffff8, RZ, 0xc0, !PT ;  /* 0xfffffff806067812 */ /* 0x000fe200078ec0ff */
[----:B------:R-:W-:Y:S01]  /*0d80*/  ULOP3.LUT UR5, UR5, 0x3fff, URZ, 0xc0, !UPT ;  /* 0x00003fff05057892 */ /* 0x000fe2000f8ec03f */
[----:B------:R-:W-:Y:S01]  /*0d90*/  IADD3 R4, R3, -R4, RZ ;  /* 0x8000000403047210 */ /* 0x000fe20007ffe0ff */
[----:B------:R-:W-:-:S02]  /*0da0*/  ULOP3.LUT UR45, UR4, 0x3fff, URZ, 0xc0, !UPT ;  /* 0x00003fff042d7892 */ /* 0x000fc4000f8ec03f */
[----:B------:R-:W-:Y:S01]  /*0db0*/  IMAD.IADD R19, R5, 0x1, -R6 ;  /* 0x0000000105137824 */ /* 0x000fe200078e0a06 */
[----:B------:R-:W-:Y:S01]  /*0dc0*/  SHF.L.U32 R18, R4, 0x1, RZ ;  /* 0x0000000104127819 */ /* 0x000fe200000006ff */
[----:B------:R-:W-:Y:S02]  /*0dd0*/  ULOP3.LUT UR38, UR5, 0x10000, URZ, 0xfc, !UPT ;  /* 0x0001000005267892 */ /* 0x000fe4000f8efc3f */
[----:B------:R-:W-:Y:S01]  /*0de0*/  IMAD R19, R0, 0x10, R19 ;  /* 0x0000001000137824 */ /* 0x000fe200078e0213 */
[----:B------:R-:W-:-:S12]  /*0df0*/  ULOP3.LUT UR39, UR45, 0x10000, URZ, 0xfc, !UPT ;  /* 0x000100002d277892 */ /* 0x000fd8000f8efc3f */
.L_x_79:
[----:B------:R-:W-:Y:S01]  /*0e00*/  ULDC UR8, c[0x0][0xa04] ;  /* 0x0002810000087ab9 */ /* 0x000fe20000000800 */
[----:B------:R-:W-:Y:S01]  /*0e10*/  R2UR UR40, R17 ;  /* 0x00000000112872ca */ /* 0x000fe200000e0000 */
[----:B------:R-:W-:Y:S01]  /*0e20*/  UISETP.NE.AND UP0, UPT, UR8, 0x1, UPT ;  /* 0x000000010800788c */ /* 0x000fe2000bf05270 */
[----:B------:R-:W-:Y:S01]  /*0e30*/  ULDC UR4, c[0x0][0xa10] ;  /* 0x0002840000047ab9 */ /* 0x000fe20000000800 */
[----:B------:R-:W-:Y:S01]  /*0e40*/  ULDC UR36, c[0x0][0xa1c] ;  /* 0x0002870000247ab9 */ /* 0x000fe20000000800 */
[----:B------:R-:W-:Y:S02]  /*0e50*/  UISETP.NE.AND UP1, UPT, UR4, 0x1, UPT ;  /* 0x000000010400788c */ /* 0x000fe4000bf25270 */
[----:B------:R-:W-:-:S06]  /*0e60*/  UISETP.NE.AND UP2, UPT, UR49, 0x1, UPT ;  /* 0x000000013100788c */ /* 0x000fcc000bf45270 */
[----:B------:R-:W-:Y:S01]  /*0e70*/  @UP0 ULDC.64 UR6, c[0x0][0xa08] ;  /* 0x0002820000060ab9 */ /* 0x000fe20000000a00 */
[----:B------:R-:W-:Y:S01]  /*0e80*/  PLOP3.LUT P0, PT, PT, PT, UP2, 0x80, 0x0 ;  /* 0x000000000000781c */ /* 0x000fe20003f0f028 */
[----:B------:R-:W-:-:S03]  /*0e90*/  UIMAD.WIDE.U32 UR4, UR40, UR6, URZ ;  /* 0x00000006280472a5 */ /* 0x000fc6000f8e003f */
[----:B------:R-:W-:Y:S01]  /*0ea0*/  @UP1 ULDC UR6, c[0x0][0xa18] ;  /* 0x0002860000061ab9 */ /* 0x000fe20000000800 */
[----:B------:R-:W-:Y:S02]  /*0eb0*/  @UP0 USHF.R.U32.HI UR40, URZ, UR7, UR5 ;  /* 0x000000073f280299 */ /* 0x000fe40008011605 */
[----:B------:R-:W-:Y:S01]  /*0ec0*/  UISETP.NE.AND UP0, UPT, UR36, 0x1, UPT ;  /* 0x000000012400788c */ /* 0x000fe2000bf05270 */
[----:B------:R-:W-:Y:S02]  /*0ed0*/  @UP1 ULDC UR4, c[0x0][0xa14] ;  /* 0x0002850000041ab9 */ /* 0x000fe40000000800 */
[----:B------:R-:W-:Y:S02]  /*0ee0*/  UIMAD.WIDE.U32 UR4, UR40, UR4, URZ ;  /* 0x00000004280472a5 */ /* 0x000fe4000f8e003f */
[----:B------:R-:W-:Y:S01]  /*0ef0*/  IMAD R0, RZ, RZ, -UR40 ;  /* 0x80000028ff007e24 */ /* 0x000fe2000f8e02ff */
[----:B------:R-:W-:Y:S01]  /*0f00*/  UMOV UR41, UR40 ;  /* 0x0000002800297c82 */ /* 0x000fe20008000000 */
[----:B------:R-:W-:-:S02]  /*0f10*/  @UP1 USHF.R.U32.HI UR41, URZ, UR6, UR5 ;  /* 0x000000063f291299 */ /* 0x000fc40008011605 */
[----:B------:R-:W-:Y:S02]  /*0f20*/  IMAD R0, R0, UR8, R17 ;  /* 0x0000000800007c24 */ /* 0x000fe4000f8e0211 */
[----:B------:R-:W-:Y:S02]  /*0f30*/  @UP0 ULDC.64 UR6, c[0x0][0xa20] ;  /* 0x0002880000060ab9 */ /* 0x000fe40000000a00 */
[----:B------:R-:W-:-:S03]  /*0f40*/  UIMAD.WIDE.U32 UR4, UR41, UR6, URZ ;  /* 0x00000006290472a5 */ /* 0x000fc6000f8e003f */
[----:B------:R-:W-:Y:S01]  /*0f50*/  UMOV UR6, UR41 ;  /* 0x0000002900067c82 */ /* 0x000fe20008000000 */
[----:B------:R-:W-:-:S04]  /*0f60*/  @UP0 USHF.R.U32.HI UR6, URZ, UR7, UR5 ;  /* 0x000000073f060299 */ /* 0x000fc80008011605 */
[----:B------:R-:W-:-:S04]  /*0f70*/  UIADD3 UR4, -UR6, URZ, URZ ;  /* 0x0000003f06047290 */ /* 0x000fc8000fffe13f */
[----:B------:R-:W-:Y:S01]  /*0f80*/  UIMAD UR36, UR36, UR4, UR41 ;  /* 0x00000004242472a4 */ /* 0x000fe2000f8e0229 */
[----:B--2---:R-:W-:Y:S11]  /*0f90*/  @!P0 BRA `(.L_x_8) ;  /* 0x0000000000688947 */ /* 0x004ff60003800000 */
[----:B------:R-:W-:-:S06]  /*0fa0*/  UISETP.NE.AND UP0, UPT, UR49, 0x2, UPT ;  /* 0x000000023100788c */ /* 0x000fcc000bf05270 */
[----:B------:R-:W-:-:S13]  /*0fb0*/  PLOP3.LUT P1, PT, PT, PT, UP0, 0x80, 0x0 ;  /* 0x000000000000781c */ /* 0x000fda0003f2f008 */
[----:B------:R-:W-:Y:S05]  /*0fc0*/  @!P1 BRA `(.L_x_9) ;  /* 0x0000000000449947 */ /* 0x000fea0003800000 */
[----:B------:R-:W-:-:S06]  /*0fd0*/  UISETP.NE.AND UP0, UPT, UR49, 0x3, UPT ;  /* 0x000000033100788c */ /* 0x000fcc000bf05270 */
[----:B------:R-:W-:-:S13]  /*0fe0*/  PLOP3.LUT P1, PT, PT, PT, UP0, 0x80, 0x0 ;  /* 0x000000000000781c */ /* 0x000fda0003f2f008 */
[----:B------:R-:W-:Y:S05]  /*0ff0*/  @!P1 BRA `(.L_x_10) ;  /* 0x0000000000249947 */ /* 0x000fea0003800000 */
[----:B------:R-:W-:-:S06]  /*1000*/  UISETP.NE.AND UP0, UPT, UR49, 0x4, UPT ;  /* 0x000000043100788c */ /* 0x000fcc000bf05270 */
[----:B------:R-:W-:-:S13]  /*1010*/  PLOP3.LUT P1, PT, PT, PT, UP0, 0x80, 0x0 ;  /* 0x000000000000781c */ /* 0x000fda0003f2f008 */
[----:B------:R-:W-:Y:S05]  /*1020*/  @P1 BRA `(.L_x_11) ;  /* 0x0000000000541947 */ /* 0x000fea0003800000 */
[----:B------:R-:W-:Y:S02]  /*1030*/  UIADD3 UR4, UR44, -0x1, URZ ;  /* 0xffffffff2c047890 */ /* 0x000fe4000fffe03f */
[----:B------:R-:W-:Y:S02]  /*1040*/  ULOP3.LUT UR44, UR44, 0x1, URZ, 0xc, !UPT ;  /* 0x000000012c2c7892 */ /* 0x000fe4000f8e0c3f */
[----:B------:R-:W-:-:S04]  /*1050*/  ULOP3.LUT UR4, UR4, 0x2, URZ, 0xc0, !UPT ;  /* 0x0000000204047892 */ /* 0x000fc8000f8ec03f */
[----:B------:R-:W-:-:S04]  /*1060*/  USHF.R.U32.HI UR4, URZ, 0x1, UR4 ;  /* 0x000000013f047899 */ /* 0x000fc80008011604 */
[----:B------:R-:W-:Y:S01]  /*1070*/  ULOP3.LUT UR43, UR43, UR4, URZ, 0x3c, !UPT ;  /* 0x000000042b2b7292 */ /* 0x000fe2000f8e3c3f */
[----:B------:R-:W-:Y:S11]  /*1080*/  BRA `(.L_x_11) ;  /* 0x00000000003c7947 */ /* 0x000ff60003800000 */
.L_x_10:
[----:B------:R-:W-:Y:S02]  /*1090*/  ULOP3.LUT UP0, URZ, UR44, 0x2, URZ, 0xc0, !UPT ;  /* 0x000000022c3f7892 */ /* 0x000fe4000f80c03f */
[----:B------:R-:W-:Y:S02]  /*10a0*/  ULOP3.LUT UR44, UR44, 0x1, URZ, 0xc0, !UPT ;  /* 0x000000012c2c7892 */ /* 0x000fe4000f8ec03f */
[----:B------:R-:W-:-:S04]  /*10b0*/  USEL UR4, URZ, 0x1, UP0 ;  /* 0x000000013f047887 */ /* 0x000fc80008000000 */
[----:B------:R-:W-:Y:S01]  /*10c0*/  ULOP3.LUT UR43, UR43, UR4, URZ, 0x3c, !UPT ;  /* 0x000000042b2b7292 */ /* 0x000fe2000f8e3c3f */
[----:B------:R-:W-:Y:S11]  /*10d0*/  BRA `(.L_x_11) ;  /* 0x0000000000287947 */ /* 0x000ff60003800000 */
.L_x_9:
[----:B------:R-:W-:Y:S02]  /*10e0*/  UIADD3 UR4, UR44, 0x1, URZ ;  /* 0x000000012c047890 */ /* 0x000fe4000fffe03f */
[----:B------:R-:W-:Y:S02]  /*10f0*/  ULOP3.LUT UR44, UR44, 0x1, URZ, 0xc, !UPT ;  /* 0x000000012c2c7892 */ /* 0x000fe4000f8e0c3f */
[----:B------:R-:W-:-:S04]  /*1100*/  UISETP.GT.U32.AND UP0, UPT, UR4, 0x1, UPT ;  /* 0x000000010400788c */ /* 0x000fc8000bf04070 */
[----:B------:R-:W-:-:S04]  /*1110*/  USEL UR4, URZ, 0x1, !UP0 ;  /* 0x000000013f047887 */ /* 0x000fc8000c000000 */
[----:B------:R-:W-:Y:S01]  /*1120*/  ULOP3.LUT UR43, UR43, UR4, URZ, 0x3c, !UPT ;  /* 0x000000042b2b7292 */ /* 0x000fe2000f8e3c3f */
[----:B------:R-:W-:Y:S11]  /*1130*/  BRA `(.L_x_11) ;  /* 0x0000000000107947 */ /* 0x000ff60003800000 */
.L_x_8:
[----:B------:R-:W-:Y:S02]  /*1140*/  UISETP.GT.U32.AND UP0, UPT, UR44, 0x1, UPT ;  /* 0x000000012c00788c */ /* 0x000fe4000bf04070 */
[----:B------:R-:W-:Y:S02]  /*1150*/  ULOP3.LUT UR44, UR44, 0x1, URZ, 0xc0, !UPT ;  /* 0x000000012c2c7892 */ /* 0x000fe4000f8ec03f */
[----:B------:R-:W-:-:S04]  /*1160*/  USEL UR4, URZ, 0x1, !UP0 ;  /* 0x000000013f047887 */ /* 0x000fc8000c000000 */
[----:B------:R-:W-:-:S12]  /*1170*/  ULOP3.LUT UR43, UR43, UR4, URZ, 0x3c, !UPT ;  /* 0x000000042b2b7292 */ /* 0x000fd8000f8e3c3f */
.L_x_11:
[----:B------:R-:W-:Y:S05]  /*1180*/  @!P0 BRA `(.L_x_12) ;  /* 0x0000000000408947 */ /* 0x000fea0003800000 */
[----:B------:R-:W-:-:S06]  /*1190*/  UISETP.NE.AND UP0, UPT, UR49, 0x2, UPT ;  /* 0x000000023100788c */ /* 0x000fcc000bf05270 */
[----:B------:R-:W-:-:S13]  /*11a0*/  PLOP3.LUT P0, PT, PT, PT, UP0, 0x80, 0x0 ;  /* 0x000000000000781c */ /* 0x000fda0003f0f008 */
[----:B------:R-:W-:Y:S05]  /*11b0*/  @!P0 BRA `(.L_x_13) ;  /* 0x00000000002c8947 */ /* 0x000fea0003800000 */
[----:B------:R-:W-:-:S06]  /*11c0*/  UISETP.NE.AND UP0, UPT, UR49, 0x3, UPT ;  /* 0x000000033100788c */ /* 0x000fcc000bf05270 */
[----:B------:R-:W-:-:S13]  /*11d0*/  PLOP3.LUT P0, PT, PT, PT, UP0, 0x80, 0x0 ;  /* 0x000000000000781c */ /* 0x000fda0003f0f008 */
[----:B------:R-:W-:Y:S05]  /*11e0*/  @!P0 BRA `(.L_x_14) ;  /* 0x0000000000188947 */ /* 0x000fea0003800000 */
[----:B------:R-:W-:Y:S01]  /*11f0*/  UISETP.NE.AND UP0, UPT, UR49, 0x4, UPT ;  /* 0x000000043100788c */ /* 0x000fe2000bf05270 */
[----:B------:R-:W-:-:S05]  /*1200*/  MOV R16, R0 ;  /* 0x0000000000107202 */ /* 0x000fca0000000f00 */
[----:B------:R-:W-:-:S13]  /*1210*/  PLOP3.LUT P0, PT, PT, PT, UP0, 0x80, 0x0 ;  /* 0x000000000000781c */ /* 0x000fda0003f0f008 */
[----:B------:R-:W-:Y:S05]  /*1220*/  @P0 BRA `(.L_x_15) ;  /* 0x00000000001c0947 */ /* 0x000fea0003800000 */
[----:B------:R-:W-:Y:S01]  /*1230*/  LEA R16, R0, 0x3, 0x1 ;  /* 0x0000000300107811 */ /* 0x000fe200078e08ff */
[----:B------:R-:W-:Y:S06]  /*1240*/  BRA `(.L_x_15) ;  /* 0x0000000000147947 */ /* 0x000fec0003800000 */
.L_x_14:
[----:B------:R-:W-:Y:S01]  /*1250*/  LEA R16, R0, 0x2, 0x1 ;  /* 0x0000000200107811 */ /* 0x000fe200078e08ff */
[----:B------:R-:W-:Y:S06]  /*1260*/  BRA `(.L_x_15) ;  /* 0x00000000000c7947 */ /* 0x000fec0003800000 */
.L_x_13:
[----:B------:R-:W-:Y:S01]  /*1270*/  LEA R16, R0, 0x1, 0x1 ;  /* 0x0000000100107811 */ /* 0x000fe200078e08ff */
[----:B------:R-:W-:Y:S06]  /*1280*/  BRA `(.L_x_15) ;  /* 0x0000000000047947 */ /* 0x000fec0003800000 */
.L_x_12:
[----:B------:R-:W-:-:S07]  /*1290*/  IMAD.SHL.U32 R16, R0, 0x2, RZ ;  /* 0x0000000200107824 */ /* 0x000fce00078e00ff */
.L_x_15:
[----:B------:R-:W-:Y:S01]  /*12a0*/  ULOP3.LUT UR6, UR47, 0x1, URZ, 0xfc, !UPT ;  /* 0x000000012f067892 */ /* 0x000fe2000f8efc3f */
[----:B------:R-:W-:Y:S01]  /*12b0*/  LEA R0, R0, 0xbf, 0x7 ;  /* 0x000000bf00007811 */ /* 0x000fe200078e38ff */
[----:B------:R-:W-:Y:S02]  /*12c0*/  ULDC UR4, c[0x0][0x28c] ;  /* 0x0000a30000047ab9 */ /* 0x000fe40000000800 */
[----:B------:R-:W-:Y:S01]  /*12d0*/  UIADD3 UR4, UR4, 0x3f, URZ ;  /* 0x0000003f04047890 */ /* 0x000fe2000fffe03f */
[----:B------:R-:W-:Y:S01]  /*12e0*/  SHF.R.S32.HI R3, RZ, 0x1f, R0 ;  /* 0x0000001fff037819 */ /* 0x000fe20000011400 */
[----:B------:R-:W-:Y:S02]  /*12f0*/  UISETP.NE.AND UP0, UPT, UR6, 0x3, UPT ;  /* 0x000000030600788c */ /* 0x000fe4000bf05270 */
[----:B------:R-:W-:Y:S01]  /*1300*/  USHF.R.S32.HI UR5, URZ, 0x1f, UR4 ;  /* 0x0000001f3f057899 */ /* 0x000fe20008011404 */
[----:B------:R-:W-:-:S03]  /*1310*/  LEA.HI R3, R3, R0, RZ, 0x6 ;  /* 0x0000000003037211 */ /* 0x000fc600078f30ff */
[----:B------:R-:W-:Y:S01]  /*1320*/  PLOP3.LUT P0, PT, PT, PT, UP0, 0x80, 0x0 ;  /* 0x000000000000781c */ /* 0x000fe20003f0f008 */
[----:B------:R-:W-:Y:S01]  /*1330*/  ULEA.HI UR5, UR5, UR4, URZ, 0x6 ;  /* 0x0000000405057291 */ /* 0x000fe2000f8f303f */
[----:B------:R-:W-:-:S03]  /*1340*/  SHF.R.S32.HI R0, RZ, 0x6, R3 ;  /* 0x00000006ff007819 */ /* 0x000fc60000011403 */
[----:B------:R-:W-:-:S06]  /*1350*/  USHF.R.S32.HI UR5, URZ, 0x6, UR5 ;  /* 0x000000063f057899 */ /* 0x000fcc0008011405 */
[----:B------:R-:W-:Y:S02]  /*1360*/  VIMNMX R0, R0, UR5, PT ;  /* 0x0000000500007c48 */ /* 0x000fe4000bfe0100 */
[----:B------:R-:W-:Y:S05]  /*1370*/  @!P0 BRA `(.L_x_16) ;  /* 0x0000000000048947 */ /* 0x000fea0003800000 */
[----:B------:R-:W-:Y:S01]  /*1380*/  BPT.TRAP 0x1 ;  /* 0x000000040000795c */ /* 0x000fe20000300000 */
.L_x_16:
[----:B------:R-:W-:Y:S01]  /*1390*/  ULEA UR4, UR44, UR37, 0x3 ;  /* 0x000000252c047291 */ /* 0x000fe2000f8e183f */
[----:B------:R-:W-:Y:S01]  /*13a0*/  MOV R3, UR43 ;  /* 0x0000002b00037c02 */ /* 0x000fe20008000f00 */
[----:B------:R-:W-:-:S03]  /*13b0*/  UISETP.NE.AND UP0, UPT, UR46, 0x3, UPT ;  /* 0x000000032e00788c */ /* 0x000fc6000bf05270 */
[----:B------:R-:W-:-:S03]  /*13c0*/  SHF.L.U32 R3, R3, 0x1f, RZ ;  /* 0x0000001f03037819 */ /* 0x000fc600000006ff */
[----:B------:R-:W-:Y:S01]  /*13d0*/  PLOP3.LUT P0, PT, PT, PT, UP0, 0x80, 0x0 ;  /* 0x000000000000781c */ /* 0x000fe20003f0f008 */
[----:B------:R-:W1:Y:S02]  /*13e0*/  SYNCS.PHASECHK.TRANS64.TRYWAIT P1, [UR4+0x20450], R3 ;  /* 0x02045003ff0075a7 */ /* 0x000e640008020144 */
[----:B-1----:R-:W-:Y:S10]  /*13f0*/  @!P1 BRA `(.L_x_17) ;  /* 0x0000009000749947 */ /* 0x002ff40003800000 */
.L_x_126:
[----:B------:R-:W-:Y:S05]  /*1400*/  @!P0 BRA `(.L_x_18) ;  /* 0x0000000000048947 */ /* 0x000fea0003800000 */
[----:B------:R-:W-:Y:S01]  /*1410*/  BPT.TRAP 0x1 ;  /* 0x000000040000795c */ /* 0x000fe20000300000 */
.L_x_18:
[----:B------:R-:W-:Y:S01]  /*1420*/  ULEA UR53, UR42, UR37, 0x3 ;  /* 0x000000252a357291 */ /* 0x000fe2000f8e183f */
[----:B-1----:R-:W-:Y:S01]  /*1430*/  SHF.L.U32 R3, R23, 0x1f, RZ ;  /* 0x0000001f17037819 */ /* 0x002fe200000006ff */
[----:B------:R-:W-:Y:S01]  /*1440*/  UIADD3 UR52, UR37, 0x20490, URZ ;  /* 0x0002049025347890 */ /* 0x000fe2000fffe03f */
[----:B------:R-:W-:Y:S01]  /*1450*/  SHF.L.U32 R4, R120, 0x1f, RZ ;  /* 0x0000001f78047819 */ /* 0x000fe200000006ff */
[----:B------:R-:W-:Y:S02]  /*1460*/  ULEA UR51, UR49, 0xfffffff8, 0x3 ;  /* 0xfffffff831337891 */ /* 0x000fe4000f8e183f */
[----:B------:R-:W-:Y:S02]  /*1470*/  ULEA UR50, UR49, UR52, 0x3 ;  /* 0x0000003431327291 */ /* 0x000fe4000f8e183f */
[----:B------:R-:W-:Y:S01]  /*1480*/  ULOP3.LUT UR51, UR51, 0x8, URZ, 0xc, !UPT ;  /* 0x0000000833337892 */ /* 0x000fe2000f8e0c3f */
[----:B------:R-:W1:Y:S02]  /*1490*/  SYNCS.PHASECHK.TRANS64.TRYWAIT P1, [UR53+0x20400], R3 ;  /* 0x02040003ff0075a7 */ /* 0x000e640008020175 */
[----:B-1----:R-:W-:Y:S09]  /*14a0*/  @!P1 BRA `(.L_x_19) ;  /* 0x0000009000609947 */ /* 0x002ff20003800000 */
.L_x_127:
[----:B------:R-:W2:Y:S02]  /*14b0*/  SYNCS.PHASECHK.TRANS64.TRYWAIT P1, [UR50+-0x8], R4 ;  /* 0xfffff804ff0075a7 */ /* 0x000ea40008020172 */
[----:B--2---:R-:W-:Y:S05]  /*14c0*/  @!P1 BRA `(.L_x_20) ;  /* 0x0000009000709947 */ /* 0x004fea0003800000 */
.L_x_128:
[----:B------:R-:W-:Y:S01]  /*14d0*/  ULEA UR34, UR42, UR39, 0xa ;  /* 0x000000272a227291 */ /* 0x000fe2000f8e503f */
[----:B------:R-:W-:Y:S01]  /*14e0*/  WARPGROUP.ARRIVE ;  /* 0x00000000000079c5 */ /* 0x000fe20000000000 */
[----:B------:R-:W-:Y:S01]  /*14f0*/  ULEA UR32, UR44, UR38, 0xa ;  /* 0x000000262c207291 */ /* 0x000fe2000f8e503f */
[----:B-1----:R-:W-:Y:S01]  /*1500*/  IMAD R3, R16, 0x40, R19 ;  /* 0x0000004010037824 */ /* 0x002fe200078e0213 */
[----:B------:R-:W-:Y:S01]  /*1510*/  UMOV UR35, 0x40000040 ;  /* 0x4000004000237882 */ /* 0x000fe20000000000 */
[----:B------:R-:W-:Y:S01]  /*1520*/  UMOV UR33, 0x40000040 ;  /* 0x4000004000217882 */ /* 0x000fe20000000000 */
[----:B------:R-:W-:Y:S01]  /*1530*/  UIADD3 UR6, UR34, 0x2, URZ ;  /* 0x0000000222067890 */ /* 0x000fe2000fffe03f */
[C---:B------:R-:W-:Y:S01]  /*1540*/  IADD3 R4, R18.reuse, 0x8, RZ ;  /* 0x0000000812047810 */ /* 0x040fe20007ffe0ff */
[----:B------:R-:W-:Y:S01]  /*1550*/  UIADD3 UR4, UR32, 0x2, URZ ;  /* 0x0000000220047890 */ /* 0x000fe2000fffe03f */
[C---:B------:R-:W-:Y:S01]  /*1560*/  IADD3 R5, R3.reuse, 0x8, RZ ;  /* 0x0000000803057810 */ /* 0x040fe20007ffe0ff */
[----:B------:R-:W-:Y:S01]  /*1570*/  UMOV UR7, 0x40000040 ;  /* 0x4000004000077882 */ /* 0x000fe20000000000 */
[----:B------:R-:W-:Y:S01]  /*1580*/  HGMMA.64x64x16.F32 R24, gdesc[UR32], RZ, !UPT, gsb0 ;  /* 0x00e00000201879f0 */ /* 0x000fe2000c0008ff */
[----:B------:R-:W-:Y:S01]  /*1590*/  UMOV UR5, 0x40000040 ;  /* 0x4000004000057882 */ /* 0x000fe20000000000 */
[----:B------:R-:W-:Y:S01]  /*15a0*/  UIADD3 UR10, UR34, 0x4, URZ ;  /* 0x00000004220a7890 */ /* 0x000fe2000fffe03f */
[----:B------:R-:W-:Y:S01]  /*15b0*/  ISETP.GE.AND P6, PT, R3, R4, PT ;  /* 0x000000040300720c */ /* 0x000fe20003fc6270 */
[----:B------:R-:W-:Y:S01]  /*15c0*/  UIADD3 UR8, UR32, 0x4, URZ ;  /* 0x0000000420087890 */ /* 0x000fe2000fffe03f */
[C---:B------:R-:W-:Y:S01]  /*15d0*/  VIADD R4, R18.reuse, 0x10 ;  /* 0x0000001012047836 */ /* 0x040fe20000000000 */
[----:B------:R-:W-:Y:S01]  /*15e0*/  UMOV UR11, 0x40000040 ;  /* 0x40000040000b7882 */ /* 0x000fe20000000000 */
[----:B------:R-:W-:Y:S01]  /*15f0*/  UMOV UR9, 0x40000040 ;  /* 0x4000004000097882 */ /* 0x000fe20000000000 */
[----:B------:R-:W-:Y:S01]  /*1600*/  UIADD3 UR14, UR34, 0x6, URZ ;  /* 0x00000006220e7890 */ /* 0x000fe2000fffe03f */
[CC--:B------:R-:W-:Y:S01]  /*1610*/  ISETP.GE.AND P1, PT, R5.reuse, R18.reuse, PT ;  /* 0x000000120500720c */ /* 0x0c0fe20003f26270 */
[----:B------:R-:W-:Y:S01]  /*1620*/  UIADD3 UR12, UR32, 0x6, URZ ;  /* 0x00000006200c7890 */ /* 0x000fe2000fffe03f */
[----:B------:R-:W-:Y:S01]  /*1630*/  ISETP.GT.AND P3, PT, R5, R18, PT ;  /* 0x000000120500720c */ /* 0x000fe20003f64270 */
[----:B------:R-:W-:Y:S01]  /*1640*/  UMOV UR15, 0x40000040 ;  /* 0x40000040000f7882 */ /* 0x000fe20000000000 */
[----:B------:R-:W-:Y:S01]  /*1650*/  UMOV UR13, 0x40000040 ;  /* 0x40000040000d7882 */ /* 0x000fe20000000000 */
[----:B------:R-:W-:Y:S01]  /*1660*/  UIADD3 UR18, UR34, 0x200, URZ ;  /* 0x0000020022127890 */ /* 0x000fe2000fffe03f */
[C---:B------:R-:W-:Y:S01]  /*1670*/  ISETP.GE.AND P2, PT, R3.reuse, R4, PT ;  /* 0x000000040300720c */ /* 0x040fe20003f46270 */
[----:B------:R-:W-:Y:S01]  /*1680*/  UIADD3 UR16, UR32, 0x200, URZ ;  /* 0x0000020020107890 */ /* 0x000fe2000fffe03f */
[C---:B------:R-:W-:Y:S01]  /*1690*/  VIADD R4, R18.reuse, 0x18 ;  /* 0x0000001812047836 */ /* 0x040fe20000000000 */
[----:B------:R-:W-:Y:S01]  /*16a0*/  UMOV UR19, 0x40000040 ;  /* 0x4000004000137882 */ /* 0x000fe20000000000 */
[----:B------:R-:W-:Y:S01]  /*16b0*/  UMOV UR17, 0x40000040 ;  /* 0x4000004000117882 */ /* 0x000fe20000000000 */
[----:B------:R-:W-:Y:S01]  /*16c0*/  UIADD3 UR22, UR34, 0x202, URZ ;  /* 0x0000020222167890 */ /* 0x000fe2000fffe03f */
[C---:B------:R-:W-:Y:S01]  /*16d0*/  VIADD R6, R18.reuse, 0x9 ;  /* 0x0000000912067836 */ /* 0x040fe20000000000 */
[----:B------:R-:W-:Y:S01]  /*16e0*/  UIADD3 UR20, UR32, 0x202, URZ ;  /* 0x0000020220147890 */ /* 0x000fe2000fffe03f */
[C---:B------:R-:W-:Y:S01]  /*16f0*/  IADD3 R8, R18.reuse, 0x11, RZ ;  /* 0x0000001112087810 */ /* 0x040fe20007ffe0ff */
[----:B------:R-:W-:Y:S01]  /*1700*/  UMOV UR23, 0x40000040 ;  /* 0x4000004000177882 */ /* 0x000fe20000000000 */
[----:B------:R-:W-:Y:S01]  /*1710*/  UMOV UR21, 0x40000040 ;  /* 0x4000004000157882 */ /* 0x000fe20000000000 */
[----:B------:R-:W-:Y:S01]  /*1720*/  UIADD3 UR26, UR34, 0x204, URZ ;  /* 0x00000204221a7890 */ /* 0x000fe2000fffe03f */
[C---:B------:R-:W-:Y:S01]  /*1730*/  ISETP.GE.AND P5, PT, R3.reuse, R6, PT ;  /* 0x000000060300720c */ /* 0x040fe20003fa6270 */
[----:B------:R-:W-:Y:S01]  /*1740*/  UIADD3 UR24, UR32, 0x204, URZ ;  /* 0x0000020420187890 */ /* 0x000fe2000fffe03f */
[----:B------:R-:W-:Y:S01]  /*1750*/  VIADD R6, R18, 0x20 ;  /* 0x0000002012067836 */ /* 0x000fe20000000000 */
[----:B------:R-:W-:Y:S01]  /*1760*/  UMOV UR27, 0x40000040 ;  /* 0x40000040001b7882 */ /* 0x000fe20000000000 */
[----:B------:R-:W-:Y:S01]  /*1770*/  UMOV UR25, 0x40000040 ;  /* 0x4000004000197882 */ /* 0x000fe20000000000 */
[----:B------:R-:W-:Y:S01]  /*1780*/  UIADD3 UR30, UR34, 0x206, URZ ;  /* 0x00000206221e7890 */ /* 0x000fe2000fffe03f */
[----:B------:R-:W-:Y:S01]  /*1790*/  ISETP.GE.AND P4, PT, R3, R8, PT ;  /* 0x000000080300720c */ /* 0x000fe20003f86270 */
[----:B------:R-:W-:Y:S01]  /*17a0*/  UIADD3 UR28, UR32, 0x206, URZ ;  /* 0x00000206201c7890 */ /* 0x000fe2000fffe03f */
[----:B------:R-:W-:Y:S01]  /*17b0*/  P2R R9, PR, RZ, 0x1 ;  /* 0x00000001ff097803 */ /* 0x000fe20000000000 */
[----:B------:R-:W-:Y:S01]  /*17c0*/  UMOV UR31, 0x40000040 ;  /* 0x40000040001f7882 */ /* 0x000fe20000000000 */
[----:B------:R-:W-:Y:S01]  /*17d0*/  UMOV UR29, 0x40000040 ;  /* 0x40000040001d7882 */ /* 0x000fe20000000000 */
[----:B------:R-:W-:-:S04]  /*17e0*/  UIADD3 UR42, UR42, 0x1, URZ ;  /* 0x000000012a2a7890 */ /* 0x000fc8000fffe03f */
[----:B------:R-:W-:Y:S01]  /*17f0*/  UISETP.NE.AND UP0, UPT, UR42, 0x5, UPT ;  /* 0x000000052a00788c */ /* 0x000fe2000bf05270 */
[----:B------:R-:W-:Y:S02]  /*1800*/  WARPGROUP.DEPBAR.LE gsb0, 0x0 ;  /* 0x00008000000079c5 */ /* 0x000fe40000010000 */
[----:B------:R-:W-:-:S06]  /*1810*/  WARPGROUP.ARRIVE ;  /* 0x00000000000079c5 */ /* 0x000fcc0000000000 */
[----:B------:R-:W-:Y:S01]  /*1820*/  HGMMA.64x64x16.F32 R24, gdesc[UR4], R24, gsb0 ;  /* 0x00e00000041879f0 */ /* 0x000fe20008000818 */
[----:B------:R-:W-:Y:S02]  /*1830*/  ULDC UR6, c[0x0][0x604] ;  /* 0x0001810000067ab9 */ /* 0x000fe40000000800 */
[----:B------:R-:W-:Y:S02]  /*1840*/  WARPGROUP.DEPBAR.LE gsb0, 0x0 ;  /* 0x00008000000079c5 */ /* 0x000fe40000010000 */
[----:B------:R-:W-:-:S06]  /*1850*/  WARPGROUP.ARRIVE ;  /* 0x00000000000079c5 */ /* 0x000fcc0000000000 */
[----:B------:R-:W-:Y:S03]  /*1860*/  HGMMA.64x64x16.F32 R24, gdesc[UR8], R24, gsb0 ;  /* 0x00e00000081879f0 */ /* 0x000fe60008000818 */
        /* <DEDUP_REMOVED lines=16> */
[----:B------:R-:W-:Y:S02]  /*1970*/  FSEL R26, R26, -INF , P1 ;  /* 0xff8000001a1a7808 */ /* 0x000fe40000800000 */
[-C--:B------:R-:W-:Y:S02]  /*1980*/  ISETP.GE.AND P1, PT, R3, R18.reuse, PT ;  /* 0x000000120300720c */ /* 0x080fe40003f26270 */
[----:B------:R-:W-:Y:S02]  /*1990*/  FSEL R27, R27, -INF , P3 ;  /* 0xff8000001b1b7808 */ /* 0x000fe40001800000 */
[----:B------:R-:W-:-:S02]  /*19a0*/  ISETP.GT.AND P3, PT, R3, R18, PT ;  /* 0x000000120300720c */ /* 0x000fc40003f64270 */
[----:B------:R-:W-:Y:S02]  /*19b0*/  FSEL R24, R24, -INF , P1 ;  /* 0xff80000018187808 */ /* 0x000fe40000800000 */
[----:B------:R-:W-:Y:S02]  /*19c0*/  FSEL R30, R30, -INF , P1 ;  /* 0xff8000001e1e7808 */ /* 0x000fe40000800000 */
[----:B------:R-:W-:Y:S02]  /*19d0*/  ISETP.GE.AND P1, PT, R3, R4, PT ;  /* 0x000000040300720c */ /* 0x000fe40003f26270 */
[----:B------:R-:W-:Y:S02]  /*19e0*/  FSEL R25, R25, -INF , P3 ;  /* 0xff80000019197808 */ /* 0x000fe40001800000 */
[----:B------:R-:W-:Y:S02]  /*19f0*/  IADD3 R4, R18, 0x19, RZ ;  /* 0x0000001912047810 */ /* 0x000fe40007ffe0ff */
[----:B------:R-:W-:-:S02]  /*1a00*/  FSEL R31, R31, -INF , P3 ;  /* 0xff8000001f1f7808 */ /* 0x000fc40001800000 */
[----:B------:R-:W-:Y:S02]  /*1a10*/  FSEL R28, R28, -INF , P6 ;  /* 0xff8000001c1c7808 */ /* 0x000fe40003000000 */
[----:B------:R-:W-:Y:S02]  /*1a20*/  FMNMX R5, R24, R25, !PT ;  /* 0x0000001918057209 */ /* 0x000fe40007800000 */
[C---:B------:R-:W-:Y:S02]  /*1a30*/  ISETP.GE.AND P3, PT, R3.reuse, R4, PT ;  /* 0x000000040300720c */ /* 0x040fe40003f66270 */
[----:B------:R-:W-:Y:S02]  /*1a40*/  FSEL R34, R34, -INF , P6 ;  /* 0xff80000022227808 */ /* 0x000fe40003000000 */
[----:B------:R-:W-:Y:S02]  /*1a50*/  IADD3 R4, R18, 0x21, RZ ;  /* 0x0000002112047810 */ /* 0x000fe40007ffe0ff */
[----:B------:R-:W-:-:S02]  /*1a60*/  ISETP.GE.AND P6, PT, R3, R6, PT ;  /* 0x000000060300720c */ /* 0x000fc40003fc6270 */
[----:B------:R-:W-:Y:S02]  /*1a70*/  FSEL R29, R29, -INF , P5 ;  /* 0xff8000001d1d7808 */ /* 0x000fe40002800000 */
[----:B------:R-:W-:Y:S02]  /*1a80*/  FMNMX R6, R28, R5, !PT ;  /* 0x000000051c067209 */ /* 0x000fe40007800000 */
[----:B------:R-:W-:Y:S02]  /*1a90*/  FSEL R35, R35, -INF , P5 ;  /* 0xff80000023237808 */ /* 0x000fe40002800000 */
[----:B------:R-:W-:Y:S01]  /*1aa0*/  ISETP.GE.AND P5, PT, R3, R4, PT ;  /* 0x000000040300720c */ /* 0x000fe20003fa6270 */
[----:B------:R-:W-:Y:S01]  /*1ab0*/  VIADD R4, R18, 0x28 ;  /* 0x0000002812047836 */ /* 0x000fe20000000000 */
[----:B------:R-:W-:Y:S02]  /*1ac0*/  FSEL R32, R32, -INF , P2 ;  /* 0xff80000020207808 */ /* 0x000fe40001000000 */
[----:B------:R-:W-:-:S02]  /*1ad0*/  FMNMX R5, R29, R6, !PT ;  /* 0x000000061d057209 */ /* 0x000fc40007800000 */
[----:B------:R-:W-:Y:S02]  /*1ae0*/  FSEL R38, R38, -INF , P2 ;  /* 0xff80000026267808 */ /* 0x000fe40001000000 */
[----:B------:R-:W-:Y:S02]  /*1af0*/  ISETP.GE.AND P2, PT, R3, R4, PT ;  /* 0x000000040300720c */ /* 0x000fe40003f46270 */
[----:B------:R-:W-:Y:S02]  /*1b00*/  FSEL R33, R33, -INF , P4 ;  /* 0xff80000021217808 */ /* 0x000fe40002000000 */
[----:B------:R-:W-:Y:S02]  /*1b10*/  FMNMX R6, R32, R5, !PT ;  /* 0x0000000520067209 */ /* 0x000fe40007800000 */
[----:B------:R-:W-:Y:S02]  /*1b20*/  IADD3 R4, R18, 0x29, RZ ;  /* 0x0000002912047810 */ /* 0x000fe40007ffe0ff */
[----:B------:R-:W-:-:S02]  /*1b30*/  FSEL R39, R39, -INF , P4 ;  /* 0xff80000027277808 */ /* 0x000fc40002000000 */
[----:B------:R-:W-:Y:S02]  /*1b40*/  FSEL R36, R36, -INF , P1 ;  /* 0xff80000024247808 */ /* 0x000fe40000800000 */
[----:B------:R-:W-:Y:S02]  /*1b50*/  FMNMX R5, R33, R6, !PT ;  /* 0x0000000621057209 */ /* 0x000fe40007800000 */
[----:B------:R-:W-:Y:S01]  /*1b60*/  ISETP.GE.AND P4, PT, R3, R4, PT ;  /* 0x000000040300720c */ /* 0x000fe20003f86270 */
[----:B------:R-:W-:Y:S01]  /*1b70*/  VIADD R4, R18, 0x30 ;  /* 0x0000003012047836 */ /* 0x000fe20000000000 */
[----:B------:R-:W-:Y:S02]  /*1b80*/  FSEL R37, R37, -INF , P3 ;  /* 0xff80000025257808 */ /* 0x000fe40001800000 */
[----:B------:R-:W-:Y:S02]  /*1b90*/  FMNMX R6, R36, R5, !PT ;  /* 0x0000000524067209 */ /* 0x000fe40007800000 */
[----:B------:R-:W-:-:S02]  /*1ba0*/  FSEL R42, R42, -INF , P1 ;  /* 0xff8000002a2a7808 */ /* 0x000fc40000800000 */
[----:B------:R-:W-:Y:S02]  /*1bb0*/  ISETP.GE.AND P1, PT, R3, R4, PT ;  /* 0x000000040300720c */ /* 0x000fe40003f26270 */
[----:B------:R-:W-:Y:S02]  /*1bc0*/  IADD3 R4, R18, 0x38, RZ ;  /* 0x0000003812047810 */ /* 0x000fe40007ffe0ff */
[----:B------:R-:W-:Y:S02]  /*1bd0*/  FSEL R40, R40, -INF , P6 ;  /* 0xff80000028287808 */ /* 0x000fe40003000000 */
[----:B------:R-:W-:Y:S02]  /*1be0*/  FMNMX R5, R37, R6, !PT ;  /* 0x0000000625057209 */ /* 0x000fe40007800000 */
[----:B------:R-:W-:Y:S02]  /*1bf0*/  FSEL R43, R43, -INF , P3 ;  /* 0xff8000002b2b7808 */ /* 0x000fe40001800000 */
[----:B------:R-:W-:Y:S01]  /*1c00*/  ISETP.GE.AND P3, PT, R3, R4, PT ;  /* 0x000000040300720c */ /* 0x000fe20003f66270 */
[----:B------:R-:W-:Y:S01]  /*1c10*/  VIADD R4, R18, 0x39 ;  /* 0x0000003912047836 */ /* 0x000fe20000000000 */
[----:B------:R-:W-:-:S02]  /*1c20*/  FSEL R41, R41, -INF , P5 ;  /* 0xff80000029297808 */ /* 0x000fc40002800000 */
[----:B------:R-:W-:Y:S02]  /*1c30*/  FMNMX R6, R40, R5, !PT ;  /* 0x0000000528067209 */ /* 0x000fe40007800000 */
[----:B------:R-:W-:Y:S02]  /*1c40*/  FSEL R44, R44, -INF , P2 ;  /* 0xff8000002c2c7808 */ /* 0x000fe40001000000 */
[----:B------:R-:W-:Y:S02]  /*1c50*/  FMNMX R5, R41, R6, !PT ;  /* 0x0000000629057209 */ /* 0x000fe40007800000 */
[----:B------:R-:W-:Y:S02]  /*1c60*/  FSEL R52, R52, -INF , P3 ;  /* 0xff80000034347808 */ /* 0x000fe40001800000 */
[----:B------:R-:W-:Y:S02]  /*1c70*/  ISETP.GE.AND P3, PT, R3, R4, PT ;  /* 0x000000040300720c */ /* 0x000fe40003f66270 */
[----:B------:R-:W-:-:S02]  /*1c80*/  IADD3 R4, R18, 0x31, RZ ;  /* 0x0000003112047810 */ /* 0x000fc40007ffe0ff */
[----:B------:R-:W-:Y:S02]  /*1c90*/  FSEL R45, R45, -INF , P4 ;  /* 0xff8000002d2d7808 */ /* 0x000fe40002000000 */
[----:B------:R-:W-:Y:S02]  /*1ca0*/  FMNMX R6, R44, R5, !PT ;  /* 0x000000052c067209 */ /* 0x000fe40007800000 */
[----:B------:R-:W-:Y:S02]  /*1cb0*/  FSEL R53, R53, -INF , P3 ;  /* 0xff80000035357808 */ /* 0x000fe40001800000 */
[----:B------:R-:W-:Y:S02]  /*1cc0*/  ISETP.GE.AND P3, PT, R3, R4, PT ;  /* 0x000000040300720c */ /* 0x000fe40003f66270 */
[----:B------:R-:W-:Y:S02]  /*1cd0*/  FSEL R48, R48, -INF , P1 ;  /* 0xff80000030307808 */ /* 0x000fe40000800000 */
[----:B------:R-:W-:-:S02]  /*1ce0*/  FMNMX R3, R45, R6, !PT ;  /* 0x000000062d037209 */ /* 0x000fc40007800000 */
[----:B------:R-:W-:Y:S02]  /*1cf0*/  FSEL R49, R49, -INF , P3 ;  /* 0xff80000031317808 */ /* 0x000fe40001800000 */
[----:B------:R-:W-:Y:S02]  /*1d00*/  FMNMX R4, R48, R3, !PT ;  /* 0x0000000330047209 */ /* 0x000fe40007800000 */
[----:B------:R-:W-:Y:S02]  /*1d10*/  FSEL R46, R46, -INF , P6 ;  /* 0xff8000002e2e7808 */ /* 0x000fe40003000000 */
[----:B------:R-:W-:Y:S02]  /*1d20*/  FMNMX R3, R49, R4, !PT ;  /* 0x0000000431037209 */ /* 0x000fe40007800000 */
[----:B------:R-:W-:Y:S02]  /*1d30*/  FSEL R47, R47, -INF , P5 ;  /* 0xff8000002f2f7808 */ /* 0x000fe40002800000 */
[----:B------:R-:W-:-:S02]  /*1d40*/  FMNMX R4, R52, R3, !PT ;  /* 0x0000000334047209 */ /* 0x000fc40007800000 */
[----:B------:R-:W-:Y:S02]  /*1d50*/  FMNMX R3, R26, R27, !PT ;  /* 0x0000001b1a037209 */ /* 0x000fe40007800000 */
[----:B------:R-:W-:Y:S02]  /*1d60*/  FMNMX R5, R53, R4, !PT ;  /* 0x0000000435057209 */ /* 0x000fe40007800000 */
[----:B------:R-:W-:Y:S02]  /*1d70*/  FMNMX R6, R30, R3, !PT ;  /* 0x000000031e067209 */ /* 0x000fe40007800000 */
[----:B------:R-:W-:Y:S01]  /*1d80*/  FSEL R50, R50, -INF , P2 ;  /* 0xff80000032327808 */ /* 0x000fe20001000000 */
[----:B------:R-:W1:Y:S01]  /*1d90*/  SHFL.BFLY PT, R4, R5, 0x1, 0x1f ;  /* 0x0c201f0005047f89 */ /* 0x000e6200000e0000 */
[----:B------:R-:W-:Y:S02]  /*1da0*/  FMNMX R3, R31, R6, !PT ;  /* 0x000000061f037209 */ /* 0x000fe40007800000 */
[----:B------:R-:W-:-:S02]  /*1db0*/  FSEL R51, R51, -INF , P4 ;  /* 0xff80000033337808 */ /* 0x000fc40002000000 */
[----:B------:R-:W-:Y:S02]  /*1dc0*/  FMNMX R6, R34, R3, !PT ;  /* 0x0000000322067209 */ /* 0x000fe40007800000 */
[----:B------:R-:W-:Y:S02]  /*1dd0*/  FSEL R54, R54, -INF , P1 ;  /* 0xff80000036367808 */ /* 0x000fe40000800000 */
[----:B------:R-:W-:Y:S02]  /*1de0*/  FMNMX R3, R35, R6, !PT ;  /* 0x0000000623037209 */ /* 0x000fe40007800000 */
[----:B------:R-:W-:Y:S02]  /*1df0*/  FSEL R55, R55, -INF , P3 ;  /* 0xff80000037377808 */ /* 0x000fe40001800000 */
[----:B------:R-:W-:-:S04]  /*1e00*/  FMNMX R6, R38, R3, !PT ;  /* 0x0000000326067209 */ /* 0x000fc80007800000 */
[----:B------:R-:W-:-:S04]  /*1e10*/  FMNMX R3, R39, R6, !PT ;  /* 0x0000000627037209 */ /* 0x000fc80007800000 */
[----:B------:R-:W-:Y:S02]  /*1e20*/  FMNMX R6, R42, R3, !PT ;  /* 0x000000032a067209 */ /* 0x000fe40007800000 */
[----:B-1----:R-:W-:Y:S02]  /*1e30*/  FMNMX R7, R5, R4, !PT ;  /* 0x0000000405077209 */ /* 0x002fe40007800000 */
[----:B------:R-:W-:-:S03]  /*1e40*/  FMNMX R3, R43, R6, !PT ;  /* 0x000000062b037209 */ /* 0x000fc60007800000 */
[----:B------:R-:W1:Y:S01]  /*1e50*/  SHFL.BFLY PT, R4, R7, 0x2, 0x1f ;  /* 0x0c401f0007047f89 */ /* 0x000e6200000e0000 */
[----:B------:R-:W-:-:S04]  /*1e60*/  FMNMX R6, R46, R3, !PT ;  /* 0x000000032e067209 */ /* 0x000fc80007800000 */
[----:B------:R-:W-:-:S04]  /*1e70*/  FMNMX R3, R47, R6, !PT ;  /* 0x000000062f037209 */ /* 0x000fc80007800000 */
[----:B------:R-:W-:-:S04]  /*1e80*/  FMNMX R6, R50, R3, !PT ;  /* 0x0000000332067209 */ /* 0x000fc80007800000 */
[----:B------:R-:W-:-:S04]  /*1e90*/  FMNMX R3, R51, R6, !PT ;  /* 0x0000000633037209 */ /* 0x000fc80007800000 */
[----:B------:R-:W-:-:S04]  /*1ea0*/  FMNMX R6, R54, R3, !PT ;  /* 0x0000000336067209 */ /* 0x000fc80007800000 */
[----:B------:R-:W-:Y:S02]  /*1eb0*/  FMNMX R6, R55, R6, !PT ;  /* 0x0000000637067209 */ /* 0x000fe40007800000 */
[----:B-1----:R-:W-:-:S03]  /*1ec0*/  FMNMX R4, R7, R4, !PT ;  /* 0x0000000407047209 */ /* 0x002fc60007800000 */
[----:B------:R-:W1:Y:S01]  /*1ed0*/  SHFL.BFLY PT, R3, R6, 0x1, 0x1f ;  /* 0x0c201f0006037f89 */ /* 0x000e6200000e0000 */
[----:B------:R-:W-:-:S04]  /*1ee0*/  FSETP.NEU.AND P0, PT, R4, -INF , PT ;  /* 0xff8000000400780b */ /* 0x000fc80003f0d000 */
[----:B------:R-:W-:Y:S02]  /*1ef0*/  FSEL R8, R4, RZ, P0 ;  /* 0x000000ff04087208 */ /* 0x000fe40000000000 */
[----:B------:R-:W-:-:S03]  /*1f00*/  ISETP.NE.AND P0, PT, R9, RZ, PT ;  /* 0x000000ff0900720c */ /* 0x000fc60003f05270 */
[----:B------:R-:W-:-:S04]  /*1f10*/  FMUL R8, R8, UR6 ;  /* 0x0000000608087c20 */ /* 0x000fc80008400000 */
[--C-:B------:R-:W-:Y:S01]  /*1f20*/  FFMA R25, R25, UR6, -R8.reuse ;  /* 0x0000000619197c23 */ /* 0x100fe20008000808 */
[--C-:B------:R-:W-:Y:S01]  /*1f30*/  FFMA R24, R24, UR6, -R8.reuse ;  /* 0x0000000618187c23 */ /* 0x100fe20008000808 */
[--C-:B------:R-:W-:Y:S01]  /*1f40*/  FFMA R36, R36, UR6, -R8.reuse ;  /* 0x0000000624247c23 */ /* 0x100fe20008000808 */
[--C-:B------:R-:W-:Y:S01]  /*1f50*/  FFMA R29, R29, UR6, -R8.reuse ;  /* 0x000000061d1d7c23 */ /* 0x100fe20008000808 */
[--C-:B------:R-:W-:Y:S01]  /*1f60*/  FFMA R37, R37, UR6, -R8.reuse ;  /* 0x0000000625257c23 */ /* 0x100fe20008000808 */
[----:B------:R-:W-:Y:S01]  /*1f70*/  FSETP.GEU.AND P2, PT, R25, -126, PT ;  /* 0xc2fc00001900780b */ /* 0x000fe20003f4e000 */
[--C-:B------:R-:W-:Y:S01]  /*1f80*/  FFMA R28, R28, UR6, -R8.reuse ;  /* 0x000000061c1c7c23 */ /* 0x100fe20008000808 */
[----:B------:R-:W-:Y:S01]  /*1f90*/  FSETP.GEU.AND P5, PT, R24, -126, PT ;  /* 0xc2fc00001800780b */ /* 0x000fe20003fae000 */
[--C-:B------:R-:W-:Y:S01]  /*1fa0*/  FFMA R32, R32, UR6, -R8.reuse ;  /* 0x0000000620207c23 */ /* 0x100fe20008000808 */
[--C-:B------:R-:W-:Y:S01]  /*1fb0*/  FFMA R33, R33, UR6, -R8.reuse ;  /* 0x0000000621217c23 */ /* 0x100fe20008000808 */
[----:B------:R-:W-:Y:S01]  /*1fc0*/  FSETP.GEU.AND P4, PT, R29, -126, PT ;  /* 0xc2fc00001d00780b */ /* 0x000fe20003f8e000 */
[--C-:B------:R-:W-:Y:S01]  /*1fd0*/  FFMA R40, R40, UR6, -R8.reuse ;  /* 0x0000000628287c23 */ /* 0x100fe20008000808 */
[----:B-1----:R-:W-:Y:S01]  /*1fe0*/  FMNMX R3, R6, R3, !PT ;  /* 0x0000000306037209 */ /* 0x002fe20007800000 */
[--C-:B------:R-:W-:Y:S01]  /*1ff0*/  FFMA R41, R41, UR6, -R8.reuse ;  /* 0x0000000629297c23 */ /* 0x100fe20008000808 */
[----:B------:R-:W-:Y:S01]  /*2000*/  FSETP.GEU.AND P6, PT, R28, -126, PT ;  /* 0xc2fc00001c00780b */ /* 0x000fe20003fce000 */
[--C-:B------:R-:W-:Y:S01]  /*2010*/  FFMA R44, R44, UR6, -R8.reuse ;  /* 0x000000062c2c7c23 */ /* 0x100fe20008000808 */
[----:B------:R-:W-:Y:S01]  /*2020*/  FSETP.GEU.AND P3, PT, R32, -126, PT ;  /* 0xc2fc00002000780b */ /* 0x000fe20003f6e000 */
[----:B------:R-:W1:Y:S01]  /*2030*/  SHFL.BFLY PT, R6, R3, 0x2, 0x1f ;  /* 0x0c401f0003067f89 */ /* 0x000e6200000e0000 */
[----:B------:R-:W-:Y:S01]  /*2040*/  @!P2 FMUL R25, R25, 0.5 ;  /* 0x3f0000001919a820 */ /* 0x000fe20000400000 */
[----:B------:R-:W-:Y:S01]  /*2050*/  FSETP.GEU.AND P1, PT, R33, -126, PT ;  /* 0xc2fc00002100780b */ /* 0x000fe20003f2e000 */
[----:B------:R-:W-:Y:S01]  /*2060*/  @!P5 FMUL R24, R24, 0.5 ;  /* 0x3f0000001818d820 */ /* 0x000fe20000400000 */
[--C-:B------:R-:W-:Y:S01]  /*2070*/  FFMA R48, R48, UR6, -R8.reuse ;  /* 0x0000000630307c23 */ /* 0x100fe20008000808 */
[--C-:B------:R-:W-:Y:S01]  /*2080*/  FFMA R45, R45, UR6, -R8.reuse ;  /* 0x000000062d2d7c23 */ /* 0x100fe20008000808 */
[----:B------:R-:W-:Y:S01]  /*2090*/  @!P4 FMUL R29, R29, 0.5 ;  /* 0x3f0000001d1dc820 */ /* 0x000fe20000400000 */
[----:B------:R-:W2:Y:S01]  /*20a0*/  MUFU.EX2 R88, R24 ;  /* 0x0000001800587308 */ /* 0x000ea20000000800 */
[--C-:B------:R-:W-:Y:S01]  /*20b0*/  FFMA R49, R49, UR6, -R8.reuse ;  /* 0x0000000631317c23 */ /* 0x100fe20008000808 */
[--C-:B------:R-:W-:Y:S01]  /*20c0*/  FFMA R52, R52, UR6, -R8.reuse ;  /* 0x0000000634347c23 */ /* 0x100fe20008000808 */
[----:B------:R-:W-:Y:S01]  /*20d0*/  @!P6 FMUL R28, R28, 0.5 ;  /* 0x3f0000001c1ce820 */ /* 0x000fe20000400000 */
[----:B------:R-:W-:Y:S01]  /*20e0*/  FFMA R8, R53, UR6, -R8 ;  /* 0x0000000635087c23 */ /* 0x000fe20008000808 */
[----:B------:R-:W-:-:S03]  /*20f0*/  @!P3 FMUL R32, R32, 0.5 ;  /* 0x3f0000002020b820 */ /* 0x000fc60000400000 */
[----:B------:R-:W3:Y:S01]  /*2100*/  MUFU.EX2 R25, R25 ;  /* 0x0000001900197308 */ /* 0x000ee20000000800 */
[----:B------:R-:W-:-:S07]  /*2110*/  @!P1 FMUL R33, R33, 0.5 ;  /* 0x3f00000021219820 */ /* 0x000fce0000400000 */
[----:B------:R-:W4:Y:S01]  /*2120*/  MUFU.EX2 R90, R28 ;  /* 0x0000001c005a7308 */ /* 0x000f220000000800 */
[----:B--2---:R-:W-:Y:S01]  /*2130*/  @!P5 FMUL R88, R88, R88 ;  /* 0x000000585858d220 */ /* 0x004fe20000400000 */
[----:B------:R-:W-:Y:S02]  /*2140*/  FSETP.GEU.AND P5, PT, R36, -126, PT ;  /* 0xc2fc00002400780b */ /* 0x000fe40003fae000 */
[----:B-1----:R-:W-:-:S04]  /*2150*/  FMNMX R5, R3, R6, !PT ;  /* 0x0000000603057209 */ /* 0x002fc80007800000 */
[----:B------:R-:W1:Y:S01]  /*2160*/  MUFU.EX2 R29, R29 ;  /* 0x0000001d001d7308 */ /* 0x000e620000000800 */
[----:B---3--:R-:W-:Y:S01]  /*2170*/  @!P2 FMUL R25, R25, R25 ;  /* 0x000000191919a220 */ /* 0x008fe20000400000 */
[----:B------:R-:W-:-:S05]  /*2180*/  FSETP.GEU.AND P2, PT, R37, -126, PT ;  /* 0xc2fc00002500780b */ /* 0x000fca0003f4e000 */
[----:B------:R-:W-:Y:S01]  /*2190*/  @!P5 FMUL R36, R36, 0.5 ;  /* 0x3f0000002424d820 */ /* 0x000fe20000400000 */
[----:B------:R-:W2:Y:S01]  /*21a0*/  MUFU.EX2 R92, R32 ;  /* 0x00000020005c7308 */ /* 0x000ea20000000800 */
[----:B----4-:R-:W-:Y:S01]  /*21b0*/  @!P6 FMUL R90, R90, R90 ;  /* 0x0000005a5a5ae220 */ /* 0x010fe20000400000 */
[----:B------:R-:W-:-:S05]  /*21c0*/  FSETP.GEU.AND P6, PT, R40, -126, PT ;  /* 0xc2fc00002800780b */ /* 0x000fca0003fce000 */
[----:B------:R-:W-:Y:S01]  /*21d0*/  @!P2 FMUL R37, R37, 0.5 ;  /* 0x3f0000002525a820 */ /* 0x000fe20000400000 */
[----:B------:R-:W3:Y:S01]  /*21e0*/  MUFU.EX2 R94, R36 ;  /* 0x00000024005e7308 */ /* 0x000ee20000000800 */
[----:B-1----:R-:W-:Y:S01]  /*21f0*/  @!P4 FMUL R29, R29, R29 ;  /* 0x0000001d1d1dc220 */ /* 0x002fe20000400000 */
[----:B------:R-:W-:-:S05]  /*2200*/  FSETP.GEU.AND P4, PT, R41, -126, PT ;  /* 0xc2fc00002900780b */ /* 0x000fca0003f8e000 */
[----:B------:R-:W-:Y:S01]  /*2210*/  @!P6 FMUL R40, R40, 0.5 ;  /* 0x3f0000002828e820 */ /* 0x000fe20000400000 */
[----:B------:R-:W1:Y:S01]  /*2220*/  MUFU.EX2 R37, R37 ;  /* 0x0000002500257308 */ /* 0x000e620000000800 */
[----:B--2---:R-:W-:Y:S01]  /*2230*/  @!P3 FMUL R92, R92, R92 ;  /* 0x0000005c5c5cb220 */ /* 0x004fe20000400000 */
[----:B------:R-:W-:-:S05]  /*2240*/  FSETP.GEU.AND P3, PT, R44, -126, PT ;  /* 0xc2fc00002c00780b */ /* 0x000fca0003f6e000 */
[----:B------:R-:W-:Y:S01]  /*2250*/  @!P4 FMUL R41, R41, 0.5 ;  /* 0x3f0000002929c820 */ /* 0x000fe20000400000 */
[----:B------:R-:W2:Y:S01]  /*2260*/  MUFU.EX2 R33, R33 ;  /* 0x0000002100217308 */ /* 0x000ea20000000800 */
[----:B---3--:R-:W-:Y:S01]  /*2270*/  @!P5 FMUL R94, R94, R94 ;  /* 0x0000005e5e5ed220 */ /* 0x008fe20000400000 */
[----:B------:R-:W-:-:S04]  /*2280*/  FSETP.NEU.AND P5, PT, R5, -INF , PT ;  /* 0xff8000000500780b */ /* 0x000fc80003fad000 */
[----:B------:R-:W-:Y:S01]  /*2290*/  FSEL R3, R5, RZ, P5 ;  /* 0x000000ff05037208 */ /* 0x000fe20002800000 */
[----:B------:R-:W-:Y:S01]  /*22a0*/  @!P3 FMUL R44, R44, 0.5 ;  /* 0x3f0000002c2cb820 */ /* 0x000fe20000400000 */
[----:B------:R-:W-:Y:S01]  /*22b0*/  FSETP.GEU.AND P5, PT, R49, -126, PT ;  /* 0xc2fc00003100780b */ /* 0x000fe20003fae000 */
[----:B-1----:R-:W-:Y:S01]  /*22c0*/  @!P2 FMUL R37, R37, R37 ;  /* 0x000000252525a220 */ /* 0x002fe20000400000 */
[----:B------:R-:W-:Y:S01]  /*22d0*/  FSETP.GEU.AND P2, PT, R48, -126, PT ;  /* 0xc2fc00003000780b */ /* 0x000fe20003f4e000 */
[----:B------:R-:W1:Y:S01]  /*22e0*/  MUFU.EX2 R7, R40 ;  /* 0x0000002800077308 */ /* 0x000e620000000800 */
[----:B------:R-:W-:-:S04]  /*22f0*/  FMUL R3, R3, UR6 ;  /* 0x0000000603037c20 */ /* 0x000fc80008400000 */
[--C-:B------:R-:W-:Y:S01]  /*2300*/  FFMA R26, R26, UR6, -R3.reuse ;  /* 0x000000061a1a7c23 */ /* 0x100fe20008000803 */
[----:B--2---:R-:W-:Y:S01]  /*2310*/  @!P1 FMUL R33, R33, R33 ;  /* 0x0000002121219220 */ /* 0x004fe20000400000 */
[----:B------:R-:W-:Y:S01]  /*2320*/  FSETP.GEU.AND P1, PT, R45, -126, PT ;  /* 0xc2fc00002d00780b */ /* 0x000fe20003f2e000 */
[----:B------:R-:W2:Y:S01]  /*2330*/  MUFU.EX2 R96, R41 ;  /* 0x0000002900607308 */ /* 0x000ea20000000800 */
[--C-:B------:R-:W-:Y:S01]  /*2340*/  FFMA R30, R30, UR6, -R3.reuse ;  /* 0x000000061e1e7c23 */ /* 0x100fe20008000803 */
[----:B------:R-:W-:Y:S01]  /*2350*/  @!P5 FMUL R49, R49, 0.5 ;  /* 0x3f0000003131d820 */ /* 0x000fe20000400000 */
[--C-:B------:R-:W-:Y:S01]  /*2360*/  FFMA R27, R27, UR6, -R3.reuse ;  /* 0x000000061b1b7c23 */ /* 0x100fe20008000803 */
[----:B------:R-:W-:Y:S01]  /*2370*/  @!P2 FMUL R48, R48, 0.5 ;  /* 0x3f0000003030a820 */ /* 0x000fe20000400000 */
[--C-:B------:R-:W-:Y:S01]  /*2380*/  FFMA R31, R31, UR6, -R3.reuse ;  /* 0x000000061f1f7c23 */ /* 0x100fe20008000803 */
[--C-:B------:R-:W-:Y:S01]  /*2390*/  FFMA R34, R34, UR6, -R3.reuse ;  /* 0x0000000622227c23 */ /* 0x100fe20008000803 */
[--C-:B------:R-:W-:Y:S01]  /*23a0*/  FFMA R38, R38, UR6, -R3.reuse ;  /* 0x0000000626267c23 */ /* 0x100fe20008000803 */
[----:B------:R-:W3:Y:S01]  /*23b0*/  MUFU.EX2 R9, R44 ;  /* 0x0000002c00097308 */ /* 0x000ee20000000800 */
[----:B-1----:R-:W-:Y:S01]  /*23c0*/  @!P6 FMUL R7, R7, R7 ;  /* 0x000000070707e220 */ /* 0x002fe20000400000 */
[----:B------:R-:W-:Y:S01]  /*23d0*/  FSETP.GEU.AND P6, PT, R52, -126, PT ;  /* 0xc2fc00003400780b */ /* 0x000fe20003fce000 */
[--C-:B------:R-:W-:Y:S01]  /*23e0*/  FFMA R42, R42, UR6, -R3.reuse ;  /* 0x000000062a2a7c23 */ /* 0x100fe20008000803 */
[----:B------:R-:W-:Y:S01]  /*23f0*/  @!P1 FMUL R45, R45, 0.5 ;  /* 0x3f0000002d2d9820 */ /* 0x000fe20000400000 */
[--C-:B------:R-:W-:Y:S01]  /*2400*/  FFMA R35, R35, UR6, -R3.reuse ;  /* 0x0000000623237c23 */ /* 0x100fe20008000803 */
[--C-:B------:R-:W-:Y:S01]  /*2410*/  FFMA R39, R39, UR6, -R3.reuse ;  /* 0x0000000627277c23 */ /* 0x100fe20008000803 */
[--C-:B------:R-:W-:Y:S01]  /*2420*/  FFMA R43, R43, UR6, -R3.reuse ;  /* 0x000000062b2b7c23 */ /* 0x100fe20008000803 */
[----:B------:R-:W1:Y:S01]  /*2430*/  MUFU.EX2 R11, R48 ;  /* 0x00000030000b7308 */ /* 0x000e620000000800 */
[----:B--2---:R-:W-:Y:S01]  /*2440*/  @!P4 FMUL R96, R96, R96 ;  /* 0x000000606060c220 */ /* 0x004fe20000400000 */
[----:B------:R-:W-:Y:S01]  /*2450*/  FSETP.GEU.AND P4, PT, R8, -126, PT ;  /* 0xc2fc00000800780b */ /* 0x000fe20003f8e000 */
[--C-:B------:R-:W-:Y:S01]  /*2460*/  FFMA R46, R46, UR6, -R3.reuse ;  /* 0x000000062e2e7c23 */ /* 0x100fe20008000803 */
[--C-:B------:R-:W-:Y:S01]  /*2470*/  FFMA R50, R50, UR6, -R3.reuse ;  /* 0x0000000632327c23 */ /* 0x100fe20008000803 */
[--C-:B------:R-:W-:Y:S01]  /*2480*/  FFMA R47, R47, UR6, -R3.reuse ;  /* 0x000000062f2f7c23 */ /* 0x100fe20008000803 */
[--C-:B------:R-:W-:Y:S01]  /*2490*/  FFMA R51, R51, UR6, -R3.reuse ;  /* 0x0000000633337c23 */ /* 0x100fe20008000803 */
[----:B------:R-:W-:Y:S01]  /*24a0*/  @!P6 FMUL R52, R52, 0.5 ;  /* 0x3f0000003434e820 */ /* 0x000fe20000400000 */
[----:B------:R-:W2:Y:S01]  /*24b0*/  MUFU.EX2 R98, R45 ;  /* 0x0000002d00627308 */ /* 0x000ea20000000800 */
[----:B---3--:R-:W-:Y:S01]  /*24c0*/  @!P3 FMUL R9, R9, R9 ;  /* 0x000000090909b220 */ /* 0x008fe20000400000 */
[----:B------:R-:W-:Y:S01]  /*24d0*/  FSETP.GEU.AND P3, PT, R26, -126, PT ;  /* 0xc2fc00001a00780b */ /* 0x000fe20003f6e000 */
[--C-:B------:R-:W-:Y:S01]  /*24e0*/  FFMA R54, R54, UR6, -R3.reuse ;  /* 0x0000000636367c23 */ /* 0x100fe20008000803 */
[----:B------:R-:W-:Y:S01]  /*24f0*/  FFMA R3, R55, UR6, -R3 ;  /* 0x0000000637037c23 */ /* 0x000fe20008000803 */
[----:B------:R-:W-:Y:S01]  /*2500*/  FADD R6, R88, R7 ;  /* 0x0000000758067221 */ /* 0x000fe20000000000 */
[----:B------:R-:W-:Y:S01]  /*2510*/  FADD R21, R90, R9 ;  /* 0x000000095a157221 */ /* 0x000fe20000000000 */
[----:B------:R-:W-:Y:S01]  /*2520*/  @!P4 FMUL R8, R8, 0.5 ;  /* 0x3f0000000808c820 */ /* 0x000fe20000400000 */
[----:B------:R-:W3:Y:S01]  /*2530*/  MUFU.EX2 R100, R49 ;  /* 0x0000003100647308 */ /* 0x000ee20000000800 */
[----:B-1----:R-:W-:Y:S01]  /*2540*/  @!P2 FMUL R11, R11, R11 ;  /* 0x0000000b0b0ba220 */ /* 0x002fe20000400000 */
[----:B------:R-:W-:Y:S01]  /*2550*/  FSETP.GEU.AND P2, PT, R30, -126, PT ;  /* 0xc2fc00001e00780b */ /* 0x000fe20003f4e000 */
[C---:B------:R-:W-:Y:S01]  /*2560*/  FADD R15, R25.reuse, R96 ;  /* 0x00000060190f7221 */ /* 0x040fe20000000000 */
[----:B------:R-:W-:Y:S01]  /*2570*/  USEL UR6, URZ, 0x1, UP0 ;  /* 0x000000013f067887 */ /* 0x000fe20008000000 */
[----:B------:R-:W-:-:S02]  /*2580*/  F2FP.F16.F32.PACK_AB R88, R25, R88 ;  /* 0x000000581958723e */ /* 0x000fc400000000ff */
[----:B------:R-:W-:Y:S01]  /*2590*/  @!P3 FMUL R26, R26, 0.5 ;  /* 0x3f0000001a1ab820 */ /* 0x000fe20000400000 */
[----:B------:R-:W1:Y:S01]  /*25a0*/  MUFU.EX2 R13, R52 ;  /* 0x00000034000d7308 */ /* 0x000e620000000800 */
[----:B--2---:R-:W-:Y:S01]  /*25b0*/  @!P1 FMUL R98, R98, R98 ;  /* 0x0000006262629220 */ /* 0x004fe20000400000 */
[----:B------:R-:W-:Y:S02]  /*25c0*/  FSETP.GEU.AND P1, PT, R27, -126, PT ;  /* 0xc2fc00001b00780b */ /* 0x000fe40003f2e000 */
[----:B------:R-:W-:Y:S01]  /*25d0*/  LOP3.LUT R23, R23, UR6, RZ, 0x3c, !PT ;  /* 0x0000000617177c12 */ /* 0x000fe2000f8e3cff */
[C---:B------:R-:W-:Y:S01]  /*25e0*/  FADD R24, R29.reuse, R98 ;  /* 0x000000621d187221 */ /* 0x040fe20000000000 */
[----:B------:R-:W-:Y:S01]  /*25f0*/  F2FP.F16.F32.PACK_AB R90, R29, R90 ;  /* 0x0000005a1d5a723e */ /* 0x000fe200000000ff */
[----:B------:R-:W-:Y:S01]  /*2600*/  @!P2 FMUL R30, R30, 0.5 ;  /* 0x3f0000001e1ea820 */ /* 0x000fe20000400000 */
[----:B------:R2:W4:Y:S01]  /*2610*/  MUFU.EX2 R89, R26 ;  /* 0x0000001a00597308 */ /* 0x0005220000000800 */
[----:B---3--:R-:W-:Y:S01]  /*2620*/  @!P5 FMUL R100, R100, R100 ;  /* 0x000000646464d220 */ /* 0x008fe20000400000 */
[----:B------:R-:W-:-:S02]  /*2630*/  FSETP.GEU.AND P5, PT, R31, -126, PT ;  /* 0xc2fc00001f00780b */ /* 0x000fc40003fae000 */
[----:B------:R-:W-:Y:S02]  /*2640*/  F2FP.F16.F32.PACK_AB R96, R96, R7 ;  /* 0x000000076060723e */ /* 0x000fe400000000ff */
[----:B------:R-:W-:Y:S01]  /*2650*/  F2FP.F16.F32.PACK_AB R98, R98, R9 ;  /* 0x000000096262723e */ /* 0x000fe200000000ff */
[----:B------:R-:W-:Y:S01]  /*2660*/  @!P1 FMUL R27, R27, 0.5 ;  /* 0x3f0000001b1b9820 */ /* 0x000fe20000400000 */
[----:B------:R-:W3:Y:S01]  /*2670*/  MUFU.EX2 R91, R30 ;  /* 0x0000001e005b7308 */ /* 0x000ee20000000800 */
[----:B-1----:R-:W-:Y:S01]  /*2680*/  @!P6 FMUL R13, R13, R13 ;  /* 0x0000000d0d0de220 */ /* 0x002fe20000400000 */
[----:B------:R-:W-:Y:S01]  /*2690*/  FSETP.GEU.AND P6, PT, R34, -126, PT ;  /* 0xc2fc00002200780b */ /* 0x000fe20003fce000 */
[----:B--2---:R-:W-:Y:S01]  /*26a0*/  FADD R26, R33, R100 ;  /* 0x00000064211a7221 */ /* 0x004fe20000000000 */
[----:B------:R-:W-:Y:S01]  /*26b0*/  F2FP.F16.F32.PACK_AB R100, R100, R11 ;  /* 0x0000000b6464723e */ /* 0x000fe200000000ff */
[----:B------:R-:W-:Y:S01]  /*26c0*/  FADD R28, R94, R13 ;  /* 0x0000000d5e1c7221 */ /* 0x000fe20000000000 */
[----:B------:R-:W-:Y:S01]  /*26d0*/  F2FP.F16.F32.PACK_AB R94, R37, R94 ;  /* 0x0000005e255e723e */ /* 0x000fe200000000ff */
[----:B------:R-:W-:Y:S01]  /*26e0*/  @!P5 FMUL R31, R31, 0.5 ;  /* 0x3f0000001f1fd820 */ /* 0x000fe20000400000 */
[----:B------:R-:W1:Y:S01]  /*26f0*/  MUFU.EX2 R102, R8 ;  /* 0x0000000800667308 */ /* 0x000e620000000800 */
[----:B----4-:R-:W-:Y:S01]  /*2700*/  @!P3 FMUL R89, R89, R89 ;  /* 0x000000595959b220 */ /* 0x010fe20000400000 */
[----:B------:R-:W-:Y:S01]  /*2710*/  FSETP.GEU.AND P3, PT, R38, -126, PT ;  /* 0xc2fc00002600780b */ /* 0x000fe20003f6e000 */
[----:B------:R-:W-:Y:S01]  /*2720*/  FADD R21, R21, R28 ;  /* 0x0000001c15157221 */ /* 0x000fe20000000000 */
[----:B------:R-:W-:-:S03]  /*2730*/  FADD R15, R15, R26 ;  /* 0x0000001a0f0f7221 */ /* 0x000fc60000000000 */
[----:B------:R-:W-:Y:S01]  /*2740*/  @!P6 FMUL R34, R34, 0.5 ;  /* 0x3f0000002222e820 */ /* 0x000fe20000400000 */
[----:B------:R2:W4:Y:S01]  /*2750*/  MUFU.EX2 R10, R27 ;  /* 0x0000001b000a7308 */ /* 0x0005220000000800 */
[----:B---3--:R-:W-:Y:S01]  /*2760*/  @!P2 FMUL R91, R91, R91 ;  /* 0x0000005b5b5ba220 */ /* 0x008fe20000400000 */
[----:B------:R-:W-:-:S05]  /*2770*/  FSETP.GEU.AND P2, PT, R42, -126, PT ;  /* 0xc2fc00002a00780b */ /* 0x000fca0003f4e000 */
[----:B------:R-:W-:Y:S01]  /*2780*/  @!P3 FMUL R38, R38, 0.5 ;  /* 0x3f0000002626b820 */ /* 0x000fe20000400000 */
[----:B------:R3:W5:Y:S01]  /*2790*/  MUFU.EX2 R8, R31 ;  /* 0x0000001f00087308 */ /* 0x0007620000000800 */
[----:B-1----:R-:W-:Y:S01]  /*27a0*/  @!P4 FMUL R102, R102, R102 ;  /* 0x000000666666c220 */ /* 0x002fe20000400000 */
[----:B------:R-:W-:Y:S01]  /*27b0*/  FSETP.GEU.AND P4, PT, R35, -126, PT ;  /* 0xc2fc00002300780b */ /* 0x000fe20003f8e000 */
[----:B--2---:R-:W-:Y:S01]  /*27c0*/  FADD R27, R92, R11 ;  /* 0x0000000b5c1b7221 */ /* 0x004fe20000000000 */
[----:B------:R-:W-:-:S03]  /*27d0*/  F2FP.F16.F32.PACK_AB R92, R33, R92 ;  /* 0x0000005c215c723e */ /* 0x000fc600000000ff */
[----:B------:R-:W-:Y:S01]  /*27e0*/  @!P2 FMUL R42, R42, 0.5 ;  /* 0x3f0000002a2aa820 */ /* 0x000fe20000400000 */
[----:B------:R-:W1:Y:S01]  /*27f0*/  MUFU.EX2 R93, R34 ;  /* 0x00000022005d7308 */ /* 0x000e620000000800 */
[----:B----4-:R-:W-:Y:S01]  /*2800*/  @!P1 FMUL R10, R10, R10 ;  /* 0x0000000a0a0a9220 */ /* 0x010fe20000400000 */
[----:B------:R-:W-:Y:S01]  /*2810*/  FSETP.GEU.AND P1, PT, R39, -126, PT ;  /* 0xc2fc00002700780b */ /* 0x000fe20003f2e000 */
[----:B---3--:R-:W-:Y:S01]  /*2820*/  FADD R31, R37, R102 ;  /* 0x00000066251f7221 */ /* 0x008fe20000000000 */
[----:B------:R-:W-:Y:S01]  /*2830*/  FADD R6, R6, R27 ;  /* 0x0000001b06067221 */ /* 0x000fe20000000000 */
[----:B------:R-:W-:Y:S02]  /*2840*/  F2FP.F16.F32.PACK_AB R102, R102, R13 ;  /* 0x0000000d6666723e */ /* 0x000fe400000000ff */
[----:B------:R-:W-:Y:S01]  /*2850*/  @!P4 FMUL R35, R35, 0.5 ;  /* 0x3f0000002323c820 */ /* 0x000fe20000400000 */
[----:B------:R-:W2:Y:S01]  /*2860*/  MUFU.EX2 R95, R38 ;  /* 0x00000026005f7308 */ /* 0x000ea20000000800 */
[----:B-----5:R-:W-:Y:S01]  /*2870*/  @!P5 FMUL R8, R8, R8 ;  /* 0x000000080808d220 */ /* 0x020fe20000400000 */
[----:B------:R-:W-:Y:S01]  /*2880*/  FSETP.GEU.AND P5, PT, R43, -126, PT ;  /* 0xc2fc00002b00780b */ /* 0x000fe20003fae000 */
[----:B------:R-:W-:Y:S01]  /*2890*/  FADD R24, R24, R31 ;  /* 0x0000001f18187221 */ /* 0x000fe20000000000 */
[----:B------:R-:W-:Y:S01]  /*28a0*/  FADD R6, R6, R21 ;  /* 0x0000001506067221 */ /* 0x000fe20000000000 */
[----:B------:R-:W-:-:S02]  /*28b0*/  IMAD.U32 R21, RZ, RZ, UR51 ;  /* 0x00000033ff157e24 */ /* 0x000fc4000f8e00ff */
[----:B------:R-:W-:Y:S01]  /*28c0*/  @!P1 FMUL R39, R39, 0.5 ;  /* 0x3f00000027279820 */ /* 0x000fe20000400000 */
[----:B------:R-:W3:Y:S01]  /*28d0*/  MUFU.EX2 R12, R35 ;  /* 0x00000023000c7308 */ /* 0x000ee20000000800 */
[----:B-1----:R-:W-:Y:S01]  /*28e0*/  @!P6 FMUL R93, R93, R93 ;  /* 0x0000005d5d5de220 */ /* 0x002fe20000400000 */
[----:B------:R-:W-:Y:S01]  /*28f0*/  FSETP.GEU.AND P6, PT, R46, -126, PT ;  /* 0xc2fc00002e00780b */ /* 0x000fe20003fce000 */
[----:B------:R-:W-:Y:S01]  /*2900*/  FADD R15, R15, R24 ;  /* 0x000000180f0f7221 */ /* 0x000fe20000000000 */
[----:B------:R1:W-:Y:S01]  /*2910*/  SYNCS.ARRIVE.TRANS64.A1T0 RZ, [R21+UR52], RZ ;  /* 0x000000ff15ff79a7 */ /* 0x0003e20008100034 */
[----:B------:R-:W-:Y:S02]  /*2920*/  USEL UR52, UR42, URZ, UP0 ;  /* 0x0000003f2a347287 */ /* 0x000fe40008000000 */
[----:B------:R-:W-:Y:S01]  /*2930*/  @!P5 FMUL R43, R43, 0.5 ;  /* 0x3f0000002b2bd820 */ /* 0x000fe20000400000 */
[----:B------:R-:W4:Y:S01]  /*2940*/  MUFU.EX2 R14, R39 ;  /* 0x00000027000e7308 */ /* 0x000f220000000800 */
[----:B--2---:R-:W-:Y:S01]  /*2950*/  @!P3 FMUL R95, R95, R95 ;  /* 0x0000005f5f5fb220 */ /* 0x004fe20000400000 */
[----:B------:R-:W-:-:S05]  /*2960*/  FSETP.GEU.AND P3, PT, R50, -126, PT ;  /* 0xc2fc00003200780b */ /* 0x000fca0003f6e000 */
[----:B------:R-:W-:Y:S01]  /*2970*/  @!P6 FMUL R46, R46, 0.5 ;  /* 0x3f0000002e2ee820 */ /* 0x000fe20000400000 */
[----:B------:R-:W2:Y:S01]  /*2980*/  MUFU.EX2 R42, R42 ;  /* 0x0000002a002a7308 */ /* 0x000ea20000000800 */
[----:B---3--:R-:W-:Y:S01]  /*2990*/  @!P4 FMUL R12, R12, R12 ;  /* 0x0000000c0c0cc220 */ /* 0x008fe20000400000 */
[----:B------:R-:W-:-:S05]  /*29a0*/  FSETP.GEU.AND P4, PT, R47, -126, PT ;  /* 0xc2fc00002f00780b */ /* 0x000fca0003f8e000 */
[----:B------:R-:W-:Y:S01]  /*29b0*/  @!P3 FMUL R50, R50, 0.5 ;  /* 0x3f0000003232b820 */ /* 0x000fe20000400000 */
[----:B------:R-:W3:Y:S01]  /*29c0*/  MUFU.EX2 R97, R43 ;  /* 0x0000002b00617308 */ /* 0x000ee20000000800 */
[----:B----4-:R-:W-:Y:S01]  /*29d0*/  @!P1 FMUL R14, R14, R14 ;  /* 0x0000000e0e0e9220 */ /* 0x010fe20000400000 */
[----:B------:R-:W-:-:S05]  /*29e0*/  FSETP.GEU.AND P1, PT, R51, -126, PT ;  /* 0xc2fc00003300780b */ /* 0x000fca0003f2e000 */
[----:B------:R-:W-:Y:S01]  /*29f0*/  @!P4 FMUL R47, R47, 0.5 ;  /* 0x3f0000002f2fc820 */ /* 0x000fe20000400000 */
[----:B------:R-:W4:Y:S01]  /*2a00*/  MUFU.EX2 R46, R46 ;  /* 0x0000002e002e7308 */ /* 0x000f220000000800 */
[----:B--2---:R-:W-:Y:S01]  /*2a10*/  @!P2 FMUL R42, R42, R42 ;  /* 0x0000002a2a2aa220 */ /* 0x004fe20000400000 */
[----:B------:R-:W-:-:S05]  /*2a20*/  FSETP.GEU.AND P2, PT, R54, -126, PT ;  /* 0xc2fc00003600780b */ /* 0x000fca0003f4e000 */
[----:B------:R-:W-:Y:S01]  /*2a30*/  @!P1 FMUL R51, R51, 0.5 ;  /* 0x3f00000033339820 */ /* 0x000fe20000400000 */
[----:B------:R-:W2:Y:S01]  /*2a40*/  MUFU.EX2 R99, R47 ;  /* 0x0000002f00637308 */ /* 0x000ea20000000800 */
[----:B---3--:R-:W-:Y:S01]  /*2a50*/  @!P5 FMUL R97, R97, R97 ;  /* 0x000000616161d220 */ /* 0x008fe20000400000 */
[----:B------:R-:W-:-:S03]  /*2a60*/  FSETP.GEU.AND P5, PT, R3, -126, PT ;  /* 0xc2fc00000300780b */ /* 0x000fc60003fae000 */
[----:B------:R-:W-:Y:S01]  /*2a70*/  FADD R26, R10, R97 ;  /* 0x000000610a1a7221 */ /* 0x000fe20000000000 */
[----:B------:R-:W-:Y:S01]  /*2a80*/  F2FP.F16.F32.PACK_AB R97, R97, R42 ;  /* 0x0000002a6161723e */ /* 0x000fe200000000ff */
[----:B------:R-:W-:Y:S01]  /*2a90*/  @!P2 FMUL R54, R54, 0.5 ;  /* 0x3f0000003636a820 */ /* 0x000fe20000400000 */
[----:B------:R-:W3:Y:S01]  /*2aa0*/  MUFU.EX2 R50, R50 ;  /* 0x0000003200327308 */ /* 0x000ee20000000800 */
[----:B----4-:R-:W-:-:S04]  /*2ab0*/  @!P6 FMUL R46, R46, R46 ;  /* 0x0000002e2e2ee220 */ /* 0x010fc80000400000 */
[----:B------:R-:W-:Y:S01]  /*2ac0*/  FADD R27, R91, R46 ;  /* 0x0000002e5b1b7221 */ /* 0x000fe20000000000 */
[----:B------:R-:W-:Y:S01]  /*2ad0*/  F2FP.F16.F32.PACK_AB R91, R8, R91 ;  /* 0x0000005b085b723e */ /* 0x000fe200000000ff */
[----:B------:R-:W-:Y:S01]  /*2ae0*/  @!P5 FMUL R3, R3, 0.5 ;  /* 0x3f0000000303d820 */ /* 0x000fe20000400000 */
[----:B------:R-:W4:Y:S01]  /*2af0*/  MUFU.EX2 R101, R51 ;  /* 0x0000003300657308 */ /* 0x000f220000000800 */
[----:B--2---:R-:W-:-:S04]  /*2b00*/  @!P4 FMUL R99, R99, R99 ;  /* 0x000000636363c220 */ /* 0x004fc80000400000 */
[----:B------:R-:W-:Y:S01]  /*2b10*/  FADD R28, R8, R99 ;  /* 0x00000063081c7221 */ /* 0x000fe20000000000 */
[----:B------:R-:W-:Y:S02]  /*2b20*/  F2FP.F16.F32.PACK_AB R99, R99, R46 ;  /* 0x0000002e6363723e */ /* 0x000fe400000000ff */
[----:B------:R-:W2:Y:S01]  /*2b30*/  MUFU.EX2 R20, R54 ;  /* 0x0000003600147308 */ /* 0x000ea20000000800 */
[----:B---3--:R-:W-:-:S04]  /*2b40*/  @!P3 FMUL R50, R50, R50 ;  /* 0x000000323232b220 */ /* 0x008fc80000400000 */
[----:B------:R-:W-:Y:S01]  /*2b50*/  FADD R30, R93, R50 ;  /* 0x000000325d1e7221 */ /* 0x000fe20000000000 */
[----:B------:R-:W-:Y:S02]  /*2b60*/  F2FP.F16.F32.PACK_AB R93, R12, R93 ;  /* 0x0000005d0c5d723e */ /* 0x000fe400000000ff */
[----:B------:R3:W5:Y:S01]  /*2b70*/  MUFU.EX2 R103, R3 ;  /* 0x0000000300677308 */ /* 0x0007620000000800 */
[----:B----4-:R-:W-:-:S04]  /*2b80*/  @!P1 FMUL R101, R101, R101 ;  /* 0x0000006565659220 */ /* 0x010fc80000400000 */
[----:B------:R-:W-:Y:S01]  /*2b90*/  FADD R31, R12, R101 ;  /* 0x000000650c1f7221 */ /* 0x000fe20000000000 */
[----:B------:R-:W-:Y:S01]  /*2ba0*/  F2FP.F16.F32.PACK_AB R101, R101, R50 ;  /* 0x000000326565723e */ /* 0x000fe200000000ff */
[----:B--2---:R-:W-:Y:S01]  /*2bb0*/  @!P2 FMUL R20, R20, R20 ;  /* 0x000000141414a220 */ /* 0x004fe20000400000 */
[----:B---3--:R-:W-:Y:S01]  /*2bc0*/  FADD R3, R89, R42 ;  /* 0x0000002a59037221 */ /* 0x008fe20000000000 */
[----:B------:R-:W-:Y:S01]  /*2bd0*/  FADD R26, R26, R31 ;  /* 0x0000001f1a1a7221 */ /* 0x000fe20000000000 */
[----:B------:R-:W-:Y:S01]  /*2be0*/  F2FP.F16.F32.PACK_AB R89, R10, R89 ;  /* 0x000000590a59723e */ /* 0x000fe200000000ff */
[----:B------:R-:W-:Y:S01]  /*2bf0*/  FADD R32, R95, R20 ;  /* 0x000000145f207221 */ /* 0x000fe20000000000 */
[----:B------:R-:W-:Y:S01]  /*2c00*/  FADD R3, R3, R30 ;  /* 0x0000001e03037221 */ /* 0x000fe20000000000 */
[----:B------:R-:W-:Y:S01]  /*2c10*/  F2FP.F16.F32.PACK_AB R95, R14, R95 ;  /* 0x0000005f0e5f723e */ /* 0x000fe200000000ff */
[----:B-----5:R-:W-:Y:S01]  /*2c20*/  @!P5 FMUL R103, R103, R103 ;  /* 0x000000676767d220 */ /* 0x020fe20000400000 */
[----:B------:R-:W-:-:S03]  /*2c30*/  FADD R32, R27, R32 ;  /* 0x000000201b207221 */ /* 0x000fc60000000000 */
[----:B------:R-:W-:Y:S01]  /*2c40*/  FADD R35, R14, R103 ;  /* 0x000000670e237221 */ /* 0x000fe20000000000 */
[----:B------:R-:W-:Y:S01]  /*2c50*/  FADD R32, R3, R32 ;  /* 0x0000002003207221 */ /* 0x000fe20000000000 */
[----:B------:R-:W-:Y:S02]  /*2c60*/  FADD R3, R6, R15 ;  /* 0x0000000f06037221 */ /* 0x000fe40000000000 */
[----:B------:R-:W-:-:S04]  /*2c70*/  FADD R35, R28, R35 ;  /* 0x000000231c237221 */ /* 0x000fc80000000000 */
[----:B------:R-:W-:-:S04]  /*2c80*/  FADD R35, R26, R35 ;  /* 0x000000231a237221 */ /* 0x000fc80000000000 */
[----:B------:R-:W-:Y:S01]  /*2c90*/  FADD R6, R32, R35 ;  /* 0x0000002320067221 */ /* 0x000fe20000000000 */
[----:B-1----:R-:W-:Y:S06]  /*2ca0*/  @!P0 BRA `(.L_x_21) ;  /* 0x0000000000048947 */ /* 0x002fec0003800000 */
[----:B------:R-:W-:Y:S01]  /*2cb0*/  BPT.TRAP 0x1 ;  /* 0x000000040000795c */ /* 0x000fe20000300000 */
.L_x_21:
[----:B------:R-:W-:Y:S01]  /*2cc0*/  ULEA UR6, UR52, UR37, 0x3 ;  /* 0x0000002534067291 */ /* 0x000fe2000f8e183f */
[----:B------:R-:W-:Y:S01]  /*2cd0*/  SHF.L.U32 R7, R23, 0x1f, RZ ;  /* 0x0000001f17077819 */ /* 0x000fe200000006ff */
[----:B------:R-:W-:-:S07]  /*2ce0*/  ULOP3.LUT UR51, UR45, 0x2000000, URZ, 0xfc, !UPT ;  /* 0x020000002d337892 */ /* 0x000fce000f8efc3f */
[----:B------:R-:W1:Y:S02]  /*2cf0*/  SYNCS.PHASECHK.TRANS64.TRYWAIT P1, [UR6+0x20400], R7 ;  /* 0x02040007ff0075a7 */ /* 0x000e640008020146 */
[----:B-1----:R-:W-:Y:S05]  /*2d00*/  @!P1 BRA `(.L_x_22) ;  /* 0x0000007800789947 */ /* 0x002fea0003800000 */
.L_x_129:
[----:B------:R-:W-:Y:S01]  /*2d10*/  ULEA UR10, UR52, UR51, 0xa ;  /* 0x00000033340a7291 */ /* 0x000fe2000f8e503f */
[----:B------:R-:W-:Y:S01]  /*2d20*/  WARPGROUP.ARRIVE ;  /* 0x00000000000079c5 */ /* 0x000fe20000000000 */
[----:B------:R-:W-:Y:S01]  /*2d30*/  UMOV UR7, 0x40000040 ;  /* 0x4000004000077882 */ /* 0x000fe20000000000 */
[----:B------:R-:W-:-:S04]  /*2d40*/  F2FP.F16.F32.PACK_AB R103, R103, R20 ;  /* 0x000000146767723e */ /* 0x000fc800000000ff */
[----:B------:R-:W-:Y:S02]  /*2d50*/  UMOV UR6, UR10 ;  /* 0x0000000a00067c82 */ /* 0x000fe40008000000 */
[----:B------:R-:W-:Y:S01]  /*2d60*/  HGMMA.64x128x16.F32 R24, R88, gdesc[UR4].tnspB, RZ, !UPT, gsb0 ;  /* 0x41e0000458187df0 */ /* 0x000fe2000c0008ff */
[----:B------:R-:W-:Y:S01]  /*2d70*/  UIADD3 UR6, UR10, 0x80, URZ ;  /* 0x000000800a067890 */ /* 0x000fe2000fffe03f */
[----:B------:R-:W-:Y:S01]  /*2d80*/  UMOV UR7, 0x40000040 ;  /* 0x4000004000077882 */ /* 0x000fe20000000000 */
[----:B------:R-:W-:Y:S02]  /*2d90*/  WARPGROUP.DEPBAR.LE gsb0, 0x0 ;  /* 0x00008000000079c5 */ /* 0x000fe40000010000 */
[----:B------:R-:W-:-:S07]  /*2da0*/  WARPGROUP.ARRIVE ;  /* 0x00000000000079c5 */ /* 0x000fce0000000000 */
[----:B------:R-:W-:Y:S01]  /*2db0*/  HGMMA.64x128x16.F32 R24, R92, gdesc[UR4].tnspB, R24, gsb0 ;  /* 0x41e000045c187df0 */ /* 0x000fe20008000818 */
        /* <DEDUP_REMOVED lines=9> */
[----:B------:R-:W-:Y:S03]  /*2e50*/  HGMMA.64x128x16.F32 R24, R100, gdesc[UR4].tnspB, R24, gsb0 ;  /* 0x41e0000464187df0 */ /* 0x000fe60008000818 */
[----:B------:R-:W-:Y:S02]  /*2e60*/  WARPGROUP.DEPBAR.LE gsb0, 0x0 ;  /* 0x00008000000079c5 */ /* 0x000fe40000010000 */
[----:B------:R-:W-:Y:S05]  /*2e70*/  @!P0 BRA `(.L_x_23) ;  /* 0x0000000000048947 */ /* 0x000fea0003800000 */
[----:B------:R-:W-:Y:S01]  /*2e80*/  BPT.TRAP 0x1 ;  /* 0x000000040000795c */ /* 0x000fe20000300000 */
.L_x_23:
[----:B------:R-:W-:Y:S02]  /*2e90*/  UISETP.GT.U32.AND UP0, UPT, UR48, 0x1, UPT ;  /* 0x000000013000788c */ /* 0x000fe4000bf04070 */
[----:B------:R-:W-:-:S04]  /*2ea0*/  UIADD3 UR53, UR53, 0x20428, URZ ;  /* 0x0002042835357890 */ /* 0x000fc8000fffe03f */
[----:B------:R-:W-:Y:S01]  /*2eb0*/  PLOP3.LUT P1, PT, PT, PT, UP0, 0x80, 0x0 ;  /* 0x000000000000781c */ /* 0x000fe20003f2f008 */
[----:B------:R-:W-:-:S09]  /*2ec0*/  UPRMT UR53, URZ, 0x654, UR53 ;  /* 0x000006543f357896 */ /* 0x000fd20008000035 */
[----:B------:R-:W-:Y:S03]  /*2ed0*/  SYNCS.ARRIVE.TRANS64.RED.A1T0 RZ, [UR53], RZ ;  /* 0x000000ffffff79a7 */ /* 0x000fe60008100435 */
[----:B------:R-:W-:Y:S05]  /*2ee0*/  @P1 BRA `(.L_x_24) ;  /* 0x0000000000041947 */ /* 0x000fea0003800000 */
[----:B------:R-:W-:Y:S01]  /*2ef0*/  BPT.TRAP 0x1 ;  /* 0x000000040000795c */ /* 0x000fe20000300000 */
.L_x_24:
[----:B------:R-:W-:Y:S01]  /*2f00*/  UIADD3 UR42, UR52, 0x1, URZ ;  /* 0x00000001342a7890 */ /* 0x000fe2000fffe03f */
[C---:B------:R-:W-:Y:S01]  /*2f10*/  ISETP.GE.AND P2, PT, R0.reuse, 0x4, PT ;  /* 0x000000040000780c */ /* 0x040fe20003f46270 */
[----:B-1----:R-:W-:Y:S01]  /*2f20*/  VIADD R8, R0, 0xfffffffe ;  /* 0xfffffffe00087836 */ /* 0x002fe20000000000 */
[----:B------:R-:W-:Y:S01]  /*2f30*/  IADD3 R7, R18, 0x40, RZ ;  /* 0x0000004012077810 */ /* 0x000fe20007ffe0ff */
[----:B------:R-:W-:-:S04]  /*2f40*/  UISETP.NE.AND UP0, UPT, UR42, 0x5, UPT ;  /* 0x000000052a00788c */ /* 0x000fc8000bf05270 */
[----:B------:R-:W-:Y:S02]  /*2f50*/  USEL UR6, URZ, 0x1, UP0 ;  /* 0x000000013f067887 */ /* 0x000fe40008000000 */
[----:B------:R-:W-:-:S04]  /*2f60*/  USEL UR42, UR42, URZ, UP0 ;  /* 0x0000003f2a2a7287 */ /* 0x000fc80008000000 */
[----:B------:R-:W-:Y:S01]  /*2f70*/  LOP3.LUT R23, R23, UR6, RZ, 0x3c, !PT ;  /* 0x0000000617177c12 */ /* 0x000fe2000f8e3cff */
[----:B------:R-:W-:Y:S07]  /*2f80*/  @!P2 BRA `(.L_x_25) ;  /* 0x0000001c0008a947 */ /* 0x000fee0003800000 */
[----:B------:R-:W-:Y:S01]  /*2f90*/  IADD3 R0, R0, -0x3, RZ ;  /* 0xfffffffd00007810 */ /* 0x000fe20007ffe0ff */
[----:B------:R-:W-:Y:S01]  /*2fa0*/  IMAD.MOV.U32 R9, RZ, RZ, R4 ;  /* 0x000000ffff097224 */ /* 0x000fe200078e0004 */
[----:B------:R-:W-:Y:S01]  /*2fb0*/  MOV R11, R5 ;  /* 0x00000005000b7202 */ /* 0x000fe20000000f00 */
[----:B------:R-:W-:-:S06]  /*2fc0*/  ULDC UR53, c[0x0][0x604] ;  /* 0x0001810000357ab9 */ /* 0x000fcc0000000800 */
.L_x_36:
[----:B------:R-:W-:Y:S01]  /*2fd0*/  IMAD.MOV.U32 R8, RZ, RZ, R0 ;  /* 0x000000ffff087224 */ /* 0x000fe200078e0000 */
[----:B------:R-:W-:Y:S06]  /*2fe0*/  @!P0 BRA `(.L_x_26) ;  /* 0x0000000000048947 */ /* 0x000fec0003800000 */
[----:B------:R-:W-:Y:S01]  /*2ff0*/  BPT.TRAP 0x1 ;  /* 0x000000040000795c */ /* 0x000fe20000300000 */
.L_x_26:
[----:B------:R-:W-:Y:S01]  /*3000*/  ULEA UR6, UR42, UR37, 0x3 ;  /* 0x000000252a067291 */ /* 0x000fe2000f8e183f */
[----:B------:R-:W-:-:S08]  /*3010*/  SHF.L.U32 R0, R23, 0x1f, RZ ;  /* 0x0000001f17007819 */ /* 0x000fd000000006ff */
[----:B------:R-:W1:Y:S02]  /*3020*/  SYNCS.PHASECHK.TRANS64.TRYWAIT P2, [UR6+0x20400], R0 ;  /* 0x02040000ff0075a7 */ /* 0x000e640008040146 */
[----:B-1----:R-:W-:Y:S05]  /*3030*/  @!P2 BRA `(.L_x_27) ;  /* 0x0000007400c4a947 */ /* 0x002fea0003800000 */
.L_x_130:
[----:B------:R-:W-:Y:S01]  /*3040*/  ULEA UR34, UR42, UR39, 0xa ;  /* 0x000000272a227291 */ /* 0x000fe2000f8e503f */
[----:B------:R-:W-:Y:S01]  /*3050*/  WARPGROUP.ARRIVE ;  /* 0x00000000000079c5 */ /* 0x000fe20000000000 */
[----:B------:R-:W-:Y:S01]  /*3060*/  UMOV UR35, 0x40000040 ;  /* 0x4000004000237882 */ /* 0x000fe20000000000 */
[----:B------:R-:W-:Y:S01]  /*3070*/  UMOV UR7, 0x40000040 ;  /* 0x4000004000077882 */ /* 0x000fe20000000000 */
[----:B------:R-:W-:Y:S02]  /*3080*/  UIADD3 UR6, UR34, 0x2, URZ ;  /* 0x0000000222067890 */ /* 0x000fe4000fffe03f */
[----:B------:R-:W-:Y:S01]  /*3090*/  UIADD3 UR10, UR34, 0x4, URZ ;  /* 0x00000004220a7890 */ /* 0x000fe2000fffe03f */
[----:B------:R-:W-:Y:S02]  /*30a0*/  UMOV UR11, 0x40000040 ;  /* 0x40000040000b7882 */ /* 0x000fe40000000000 */
[----:B------:R-:W-:Y:S01]  /*30b0*/  HGMMA.64x64x16.F32 R88, gdesc[UR32], RZ, !UPT, gsb0 ;  /* 0x00e00000205879f0 */ /* 0x000fe2000c0008ff */
[----:B------:R-:W-:Y:S01]  /*30c0*/  UIADD3 UR14, UR34, 0x6, URZ ;  /* 0x00000006220e7890 */ /* 0x000fe2000fffe03f */
[----:B------:R-:W-:Y:S01]  /*30d0*/  UMOV UR15, 0x40000040 ;  /* 0x40000040000f7882 */ /* 0x000fe20000000000 */
        /* <DEDUP_REMOVED lines=8> */
[----:B------:R-:W-:-:S02]  /*3160*/  WARPGROUP.DEPBAR.LE gsb0, 0x0 ;  /* 0x00008000000079c5 */ /* 0x000fc40000010000 */
[----:B------:R-:W-:-:S06]  /*3170*/  WARPGROUP.ARRIVE ;  /* 0x00000000000079c5 */ /* 0x000fcc0000000000 */
[----:B------:R-:W-:Y:S03]  /*3180*/  HGMMA.64x64x16.F32 R88, gdesc[UR4], R88, gsb0 ;  /* 0x00e00000045879f0 */ /* 0x000fe60008000858 */
[----:B------:R-:W-:Y:S02]  /*3190*/  WARPGROUP.DEPBAR.LE gsb0, 0x0 ;  /* 0x00008000000079c5 */ /* 0x000fe40000010000 */
[----:B------:R-:W-:-:S06]  /*31a0*/  WARPGROUP.ARRIVE ;  /* 0x00000000000079c5 */ /* 0x000fcc0000000000 */
[----:B------:R-:W-:Y:S01]  /*31b0*/  HGMMA.64x64x16.F32 R88, gdesc[UR8], R88, gsb0 ;  /* 0x00e00000085879f0 */ /* 0x000fe20008000858 */
[----:B------:R-:W-:-:S04]  /*31c0*/  UIADD3 UR10, UR42, 0x1, URZ ;  /* 0x000000012a0a7890 */ /* 0x000fc8000fffe03f */
[----:B------:R-:W-:-:S04]  /*31d0*/  UISETP.NE.AND UP0, UPT, UR10, 0x5, UPT ;  /* 0x000000050a00788c */ /* 0x000fc8000bf05270 */
[----:B------:R-:W-:Y:S02]  /*31e0*/  USEL UR6, URZ, 0x1, UP0 ;  /* 0x000000013f067887 */ /* 0x000fe40008000000 */
[----:B------:R-:W-:-:S04]  /*31f0*/  USEL UR10, UR10, URZ, UP0 ;  /* 0x0000003f0a0a7287 */ /* 0x000fc80008000000 */
[----:B------:R-:W-:Y:S01]  /*3200*/  LOP3.LUT R23, R23, UR6, RZ, 0x3c, !PT ;  /* 0x0000000617177c12 */ /* 0x000fe2000f8e3cff */
        /* <DEDUP_REMOVED lines=16> */
[----:B------:R-:W-:Y:S05]  /*3310*/  @!P0 BRA `(.L_x_28) ;  /* 0x0000000000048947 */ /* 0x000fea0003800000 */
[----:B------:R-:W-:Y:S01]  /*3320*/  BPT.TRAP 0x1 ;  /* 0x000000040000795c */ /* 0x000fe20000300000 */
.L_x_28:
[----:B-1----:R-:W-:Y:S01]  /*3330*/  FMNMX R0, R88, R9, !PT ;  /* 0x0000000958007209 */ /* 0x002fe20007800000 */
[----:B------:R-:W-:Y:S01]  /*3340*/  ULEA UR6, UR10, UR37, 0x3 ;  /* 0x000000250a067291 */ /* 0x000fe2000f8e183f */
[----:B------:R-:W-:Y:S02]  /*3350*/  FMNMX R10, R90, R11, !PT ;  /* 0x0000000b5a0a7209 */ /* 0x000fe40007800000 */
[----:B------:R-:W-:Y:S02]  /*3360*/  FMNMX R5, R89, R0, !PT ;  /* 0x0000000059057209 */ /* 0x000fe40007800000 */
[----:B------:R-:W-:Y:S02]  /*3370*/  FMNMX R13, R91, R10, !PT ;  /* 0x0000000a5b0d7209 */ /* 0x000fe40007800000 */
[----:B------:R-:W-:Y:S02]  /*3380*/  FMNMX R0, R92, R5, !PT ;  /* 0x000000055c007209 */ /* 0x000fe40007800000 */
[----:B------:R-:W-:-:S02]  /*3390*/  FMNMX R10, R94, R13, !PT ;  /* 0x0000000d5e0a7209 */ /* 0x000fc40007800000 */
[----:B------:R-:W-:Y:S02]  /*33a0*/  FMNMX R5, R93, R0, !PT ;  /* 0x000000005d057209 */ /* 0x000fe40007800000 */
[----:B------:R-:W-:Y:S02]  /*33b0*/  FMNMX R13, R95, R10, !PT ;  /* 0x0000000a5f0d7209 */ /* 0x000fe40007800000 */
[----:B------:R-:W-:Y:S02]  /*33c0*/  FMNMX R0, R96, R5, !PT ;  /* 0x0000000560007209 */ /* 0x000fe40007800000 */
[----:B------:R-:W-:Y:S02]  /*33d0*/  FMNMX R10, R98, R13, !PT ;  /* 0x0000000d620a7209 */ /* 0x000fe40007800000 */
[----:B------:R-:W-:Y:S02]  /*33e0*/  FMNMX R5, R97, R0, !PT ;  /* 0x0000000061057209 */ /* 0x000fe40007800000 */
[----:B------:R-:W-:-:S02]  /*33f0*/  FMNMX R13, R99, R10, !PT ;  /* 0x0000000a630d7209 */ /* 0x000fc40007800000 */
[----:B------:R-:W-:Y:S02]  /*3400*/  FMNMX R0, R100, R5, !PT ;  /* 0x0000000564007209 */ /* 0x000fe40007800000 */
[----:B------:R-:W-:Y:S02]  /*3410*/  FMNMX R12, R102, R13, !PT ;  /* 0x0000000d660c7209 */ /* 0x000fe40007800000 */
[----:B------:R-:W-:-:S04]  /*3420*/  FMNMX R5, R101, R0, !PT ;  /* 0x0000000065057209 */ /* 0x000fc80007800000 */
[----:B------:R-:W-:-:S04]  /*3430*/  FMNMX R0, R104, R5, !PT ;  /* 0x0000000568007209 */ /* 0x000fc80007800000 */
[----:B------:R-:W-:-:S04]  /*3440*/  FMNMX R5, R105, R0, !PT ;  /* 0x0000000069057209 */ /* 0x000fc80007800000 */
[----:B------:R-:W-:-:S04]  /*3450*/  FMNMX R0, R108, R5, !PT ;  /* 0x000000056c007209 */ /* 0x000fc80007800000 */
[----:B------:R-:W-:-:S04]  /*3460*/  FMNMX R5, R109, R0, !PT ;  /* 0x000000006d057209 */ /* 0x000fc80007800000 */
[----:B------:R-:W-:-:S04]  /*3470*/  FMNMX R0, R112, R5, !PT ;  /* 0x0000000570007209 */ /* 0x000fc80007800000 */
[----:B------:R-:W-:-:S04]  /*3480*/  FMNMX R5, R113, R0, !PT ;  /* 0x0000000071057209 */ /* 0x000fc80007800000 */
[----:B------:R-:W-:-:S04]  /*3490*/  FMNMX R0, R116, R5, !PT ;  /* 0x0000000574007209 */ /* 0x000fc80007800000 */
[----:B------:R-:W-:-:S05]  /*34a0*/  FMNMX R0, R117, R0, !PT ;  /* 0x0000000075007209 */ /* 0x000fca0007800000 */
[----:B------:R-:W1:Y:S02]  /*34b0*/  SHFL.BFLY PT, R5, R0, 0x1, 0x1f ;  /* 0x0c201f0000057f89 */ /* 0x000e6400000e0000 */
[----:B-1----:R-:W-:-:S05]  /*34c0*/  FMNMX R5, R0, R5, !PT ;  /* 0x0000000500057209 */ /* 0x002fca0007800000 */
[----:B------:R-:W1:Y:S02]  /*34d0*/  SHFL.BFLY PT, R4, R5, 0x2, 0x1f ;  /* 0x0c401f0005047f89 */ /* 0x000e6400000e0000 */
[----:B-1----:R-:W-:Y:S02]  /*34e0*/  FMNMX R4, R5, R4, !PT ;  /* 0x0000000405047209 */ /* 0x002fe40007800000 */
[----:B------:R-:W-:Y:S02]  /*34f0*/  FMNMX R5, R103, R12, !PT ;  /* 0x0000000c67057209 */ /* 0x000fe40007800000 */
[----:B------:R-:W-:Y:S02]  /*3500*/  FSETP.NEU.AND P2, PT, R4, -INF , PT ;  /* 0xff8000000400780b */ /* 0x000fe40003f4d000 */
[----:B------:R-:W-:Y:S02]  /*3510*/  FMNMX R12, R106, R5, !PT ;  /* 0x000000056a0c7209 */ /* 0x000fe40007800000 */
[----:B------:R-:W-:-:S02]  /*3520*/  FSEL R0, R4, RZ, P2 ;  /* 0x000000ff04007208 */ /* 0x000fc40001000000 */
[----:B------:R-:W-:-:S03]  /*3530*/  FMNMX R5, R107, R12, !PT ;  /* 0x0000000c6b057209 */ /* 0x000fc60007800000 */
[----:B------:R-:W-:Y:S01]  /*3540*/  FMUL R10, R0, UR53 ;  /* 0x00000035000a7c20 */ /* 0x000fe20008400000 */
[----:B------:R-:W-:Y:S01]  /*3550*/  FMNMX R12, R110, R5, !PT ;  /* 0x000000056e0c7209 */ /* 0x000fe20007800000 */
[----:B------:R-:W-:Y:S02]  /*3560*/  FADD R0, -R0, R9 ;  /* 0x0000000900007221 */ /* 0x000fe40000000100 */
[--C-:B------:R-:W-:Y:S01]  /*3570*/  FFMA R88, R88, UR53, -R10.reuse ;  /* 0x0000003558587c23 */ /* 0x100fe2000800080a */
[--C-:B------:R-:W-:Y:S01]  /*3580*/  FFMA R89, R89, UR53, -R10.reuse ;  /* 0x0000003559597c23 */ /* 0x100fe2000800080a */
[--C-:B------:R-:W-:Y:S01]  /*3590*/  FFMA R92, R92, UR53, -R10.reuse ;  /* 0x000000355c5c7c23 */ /* 0x100fe2000800080a */
[----:B------:R-:W-:Y:S01]  /*35a0*/  FMNMX R5, R111, R12, !PT ;  /* 0x0000000c6f057209 */ /* 0x000fe20007800000 */
[--C-:B------:R-:W-:Y:S01]  /*35b0*/  FFMA R96, R96, UR53, -R10.reuse ;  /* 0x0000003560607c23 */ /* 0x100fe2000800080a */
[----:B------:R-:W-:Y:S01]  /*35c0*/  FSETP.GEU.AND P5, PT, R88, -126, PT ;  /* 0xc2fc00005800780b */ /* 0x000fe20003fae000 */
[--C-:B------:R-:W-:Y:S01]  /*35d0*/  FFMA R93, R93, UR53, -R10.reuse ;  /* 0x000000355d5d7c23 */ /* 0x100fe2000800080a */
[----:B------:R-:W-:Y:S01]  /*35e0*/  FSETP.GEU.AND P3, PT, R89, -126, PT ;  /* 0xc2fc00005900780b */ /* 0x000fe20003f6e000 */
[--C-:B------:R-:W-:Y:S01]  /*35f0*/  FFMA R97, R97, UR53, -R10.reuse ;  /* 0x0000003561617c23 */ /* 0x100fe2000800080a */
[----:B------:R-:W-:Y:S01]  /*3600*/  FSETP.GEU.AND P2, PT, R92, -126, PT ;  /* 0xc2fc00005c00780b */ /* 0x000fe20003f4e000 */
[--C-:B------:R-:W-:Y:S01]  /*3610*/  FFMA R100, R100, UR53, -R10.reuse ;  /* 0x0000003564647c23 */ /* 0x100fe2000800080a */
[----:B------:R-:W-:Y:S01]  /*3620*/  FMNMX R12, R114, R5, !PT ;  /* 0x00000005720c7209 */ /* 0x000fe20007800000 */
[--C-:B------:R-:W-:Y:S01]  /*3630*/  FFMA R101, R101, UR53, -R10.reuse ;  /* 0x0000003565657c23 */ /* 0x100fe2000800080a */
[----:B------:R-:W-:Y:S01]  /*3640*/  FSETP.GEU.AND P6, PT, R96, -126, PT ;  /* 0xc2fc00006000780b */ /* 0x000fe20003fce000 */
[--C-:B------:R-:W-:Y:S01]  /*3650*/  FFMA R105, R105, UR53, -R10.reuse ;  /* 0x0000003569697c23 */ /* 0x100fe2000800080a */
[----:B------:R-:W-:Y:S01]  /*3660*/  FSETP.GEU.AND P4, PT, R93, -126, PT ;  /* 0xc2fc00005d00780b */ /* 0x000fe20003f8e000 */
[--C-:B------:R-:W-:Y:S01]  /*3670*/  FFMA R104, R104, UR53, -R10.reuse ;  /* 0x0000003568687c23 */ /* 0x100fe2000800080a */
[----:B------:R-:W-:Y:S01]  /*3680*/  FMNMX R5, R115, R12, !PT ;  /* 0x0000000c73057209 */ /* 0x000fe20007800000 */
[----:B------:R-:W-:Y:S01]  /*3690*/  @!P5 FMUL R88, R88, 0.5 ;  /* 0x3f0000005858d820 */ /* 0x000fe20000400000 */
[--C-:B------:R-:W-:Y:S01]  /*36a0*/  FFMA R108, R108, UR53, -R10.reuse ;  /* 0x000000356c6c7c23 */ /* 0x100fe2000800080a */
[----:B------:R-:W-:Y:S01]  /*36b0*/  @!P3 FMUL R89, R89, 0.5 ;  /* 0x3f0000005959b820 */ /* 0x000fe20000400000 */
[----:B------:R-:W-:Y:S01]  /*36c0*/  FMNMX R12, R118, R5, !PT ;  /* 0x00000005760c7209 */ /* 0x000fe20007800000 */
[----:B------:R-:W-:Y:S01]  /*36d0*/  @!P2 FMUL R92, R92, 0.5 ;  /* 0x3f0000005c5ca820 */ /* 0x000fe20000400000 */
[--C-:B------:R-:W-:Y:S01]  /*36e0*/  FFMA R109, R109, UR53, -R10.reuse ;  /* 0x000000356d6d7c23 */ /* 0x100fe2000800080a */
[----:B------:R-:W1:Y:S01]  /*36f0*/  MUFU.EX2 R88, R88 ;  /* 0x0000005800587308 */ /* 0x000e620000000800 */
[----:B------:R-:W-:Y:S01]  /*3700*/  FMNMX R12, R119, R12, !PT ;  /* 0x0000000c770c7209 */ /* 0x000fe20007800000 */
[----:B------:R-:W-:Y:S01]  /*3710*/  @!P6 FMUL R96, R96, 0.5 ;  /* 0x3f0000006060e820 */ /* 0x000fe20000400000 */
[--C-:B------:R-:W-:Y:S01]  /*3720*/  FFMA R112, R112, UR53, -R10.reuse ;  /* 0x0000003570707c23 */ /* 0x100fe2000800080a */
[----:B------:R-:W-:Y:S01]  /*3730*/  @!P4 FMUL R93, R93, 0.5 ;  /* 0x3f0000005d5dc820 */ /* 0x000fe20000400000 */
[--C-:B------:R-:W-:Y:S01]  /*3740*/  FFMA R113, R113, UR53, -R10.reuse ;  /* 0x0000003571717c23 */ /* 0x100fe2000800080a */
[----:B------:R-:W2:Y:S01]  /*3750*/  SHFL.BFLY PT, R5, R12, 0x1, 0x1f ;  /* 0x0c201f000c057f89 */ /* 0x000ea200000e0000 */
[--C-:B------:R-:W-:Y:S01]  /*3760*/  FFMA R116, R116, UR53, -R10.reuse ;  /* 0x0000003574747c23 */ /* 0x100fe2000800080a */
[----:B------:R-:W3:Y:S01]  /*3770*/  MUFU.EX2 R89, R89 ;  /* 0x0000005900597308 */ /* 0x000ee20000000800 */
[----:B------:R-:W-:Y:S01]  /*3780*/  FFMA R117, R117, UR53, -R10 ;  /* 0x0000003575757c23 */ /* 0x000fe2000800080a */
[----:B------:R-:W-:-:S06]  /*3790*/  FMUL R0, R0, UR53 ;  /* 0x0000003500007c20 */ /* 0x000fcc0008400000 */
[----:B------:R-:W4:Y:S01]  /*37a0*/  MUFU.EX2 R92, R92 ;  /* 0x0000005c005c7308 */ /* 0x000f220000000800 */
[----:B-1----:R-:W-:Y:S01]  /*37b0*/  @!P5 FMUL R88, R88, R88 ;  /* 0x000000585858d220 */ /* 0x002fe20000400000 */
[----:B------:R-:W-:-:S06]  /*37c0*/  FSETP.GEU.AND P5, PT, R97, -126, PT ;  /* 0xc2fc00006100780b */ /* 0x000fcc0003fae000 */
[----:B------:R-:W1:Y:S01]  /*37d0*/  MUFU.EX2 R96, R96 ;  /* 0x0000006000607308 */ /* 0x000e620000000800 */
[----:B---3--:R-:W-:Y:S01]  /*37e0*/  @!P3 FMUL R89, R89, R89 ;  /* 0x000000595959b220 */ /* 0x008fe20000400000 */
[----:B------:R-:W-:Y:S02]  /*37f0*/  FSETP.GEU.AND P3, PT, R100, -126, PT ;  /* 0xc2fc00006400780b */ /* 0x000fe40003f6e000 */
[----:B--2---:R-:W-:-:S03]  /*3800*/  FMNMX R5, R12, R5, !PT ;  /* 0x000000050c057209 */ /* 0x004fc60007800000 */
[----:B------:R-:W-:Y:S01]  /*3810*/  @!P5 FMUL R97, R97, 0.5 ;  /* 0x3f0000006161d820 */ /* 0x000fe20000400000 */
[----:B------:R-:W2:Y:S01]  /*3820*/  MUFU.EX2 R93, R93 ;  /* 0x0000005d005d7308 */ /* 0x000ea20000000800 */
[----:B----4-:R-:W-:Y:S01]  /*3830*/  @!P2 FMUL R92, R92, R92 ;  /* 0x0000005c5c5ca220 */ /* 0x010fe20000400000 */
[----:B------:R-:W-:Y:S01]  /*3840*/  FSETP.GEU.AND P2, PT, R101, -126, PT ;  /* 0xc2fc00006500780b */ /* 0x000fe20003f4e000 */
[----:B------:R-:W3:Y:S04]  /*3850*/  SHFL.BFLY PT, R14, R5, 0x2, 0x1f ;  /* 0x0c401f00050e7f89 */ /* 0x000ee800000e0000 */
[----:B------:R-:W-:Y:S01]  /*3860*/  @!P3 FMUL R100, R100, 0.5 ;  /* 0x3f0000006464b820 */ /* 0x000fe20000400000 */
[----:B------:R-:W4:Y:S01]  /*3870*/  MUFU.EX2 R97, R97 ;  /* 0x0000006100617308 */ /* 0x000f220000000800 */
        /* <DEDUP_REMOVED lines=8> */
[----:B----4-:R-:W-:Y:S01]  /*3900*/  @!P5 FMUL R97, R97, R97 ;  /* 0x000000616161d220 */ /* 0x010fe20000400000 */
[----:B------:R-:W-:Y:S02]  /*3910*/  FSETP.GEU.AND P5, PT, R108, -126, PT ;  /* 0xc2fc00006c00780b */ /* 0x000fe40003fae000 */
[----:B---3--:R-:W-:-:S03]  /*3920*/  FMNMX R5, R5, R14, !PT ;  /* 0x0000000e05057209 */ /* 0x008fc60007800000 */
[----:B------:R-:W-:Y:S01]  /*3930*/  @!P4 FMUL R104, R104, 0.5 ;  /* 0x3f0000006868c820 */ /* 0x000fe20000400000 */
[----:B------:R-:W3:Y:S01]  /*3940*/  MUFU.EX2 R12, R105 ;  /* 0x00000069000c7308 */ /* 0x000ee20000000800 */
[----:B-1----:R-:W-:Y:S01]  /*3950*/  @!P3 FMUL R100, R100, R100 ;  /* 0x000000646464b220 */ /* 0x002fe20000400000 */
[----:B------:R-:W-:-:S05]  /*3960*/  FSETP.GEU.AND P3, PT, R109, -126, PT ;  /* 0xc2fc00006d00780b */ /* 0x000fca0003f6e000 */
[----:B------:R-:W-:Y:S01]  /*3970*/  @!P5 FMUL R108, R108, 0.5 ;  /* 0x3f0000006c6cd820 */ /* 0x000fe20000400000 */
[----:B------:R1:W4:Y:S01]  /*3980*/  MUFU.EX2 R13, R104 ;  /* 0x00000068000d7308 */ /* 0x0003220000000800 */
[----:B--2---:R-:W-:Y:S01]  /*3990*/  @!P2 FMUL R101, R101, R101 ;  /* 0x000000656565a220 */ /* 0x004fe20000400000 */
[----:B------:R-:W-:-:S05]  /*39a0*/  FSETP.GEU.AND P2, PT, R112, -126, PT ;  /* 0xc2fc00007000780b */ /* 0x000fca0003f4e000 */
[----:B------:R-:W-:Y:S01]  /*39b0*/  @!P3 FMUL R109, R109, 0.5 ;  /* 0x3f0000006d6db820 */ /* 0x000fe20000400000 */
[----:B------:R2:W5:Y:S01]  /*39c0*/  MUFU.EX2 R15, R108 ;  /* 0x0000006c000f7308 */ /* 0x0005620000000800 */
[----:B---3--:R-:W-:Y:S01]  /*39d0*/  @!P6 FMUL R12, R12, R12 ;  /* 0x0000000c0c0ce220 */ /* 0x008fe20000400000 */
[----:B------:R-:W-:-:S03]  /*39e0*/  FSETP.NEU.AND P6, PT, R5, -INF , PT ;  /* 0xff8000000500780b */ /* 0x000fc60003fcd000 */
[----:B------:R-:W-:Y:S01]  /*39f0*/  FADD R9, R89, R12 ;  /* 0x0000000c59097221 */ /* 0x000fe20000000000 */
[----:B-1----:R-:W-:Y:S01]  /*3a00*/  FSEL R104, R5, RZ, P6 ;  /* 0x000000ff05687208 */ /* 0x002fe20003000000 */
[----:B------:R-:W-:Y:S01]  /*3a10*/  @!P2 FMUL R112, R112, 0.5 ;  /* 0x3f0000007070a820 */ /* 0x000fe20000400000 */
[----:B------:R-:W1:Y:S01]  /*3a20*/  MUFU.EX2 R14, R109 ;  /* 0x0000006d000e7308 */ /* 0x000e620000000800 */
[----:B----4-:R-:W-:Y:S01]  /*3a30*/  @!P4 FMUL R13, R13, R13 ;  /* 0x0000000d0d0dc220 */ /* 0x010fe20000400000 */
[----:B------:R-:W-:Y:S01]  /*3a40*/  FSETP.GEU.AND P4, PT, R113, -126, PT ;  /* 0xc2fc00007100780b */ /* 0x000fe20003f8e000 */
[----:B--2---:R-:W-:Y:S01]  /*3a50*/  FMUL R108, R104, UR53 ;  /* 0x00000035686c7c20 */ /* 0x004fe20008400000 */
[----:B------:R-:W-:Y:S01]  /*3a60*/  FSETP.GEU.AND P6, PT, R116, -126, PT ;  /* 0xc2fc00007400780b */ /* 0x000fe20003fce000 */
[----:B------:R-:W-:Y:S02]  /*3a70*/  FADD R104, -R104, R11 ;  /* 0x0000000b68687221 */ /* 0x000fe40000000100 */
[--C-:B------:R-:W-:Y:S01]  /*3a80*/  FFMA R90, R90, UR53, -R108.reuse ;  /* 0x000000355a5a7c23 */ /* 0x100fe2000800086c */
[----:B------:R-:W2:Y:S01]  /*3a90*/  MUFU.EX2 R21, R112 ;  /* 0x0000007000157308 */ /* 0x000ea20000000800 */
[----:B-----5:R-:W-:Y:S01]  /*3aa0*/  @!P5 FMUL R15, R15, R15 ;  /* 0x0000000f0f0fd220 */ /* 0x020fe20000400000 */
[----:B------:R-:W-:Y:S01]  /*3ab0*/  FSETP.GEU.AND P5, PT, R117, -126, PT ;  /* 0xc2fc00007500780b */ /* 0x000fe20003fae000 */
[--C-:B------:R-:W-:Y:S01]  /*3ac0*/  FFMA R91, R91, UR53, -R108.reuse ;  /* 0x000000355b5b7c23 */ /* 0x100fe2000800086c */
[--C-:B------:R-:W-:Y:S01]  /*3ad0*/  FFMA R94, R94, UR53, -R108.reuse ;  /* 0x000000355e5e7c23 */ /* 0x100fe2000800086c */
[--C-:B------:R-:W-:Y:S01]  /*3ae0*/  FFMA R95, R95, UR53, -R108.reuse ;  /* 0x000000355f5f7c23 */ /* 0x100fe2000800086c */
[--C-:B------:R-:W-:Y:S01]  /*3af0*/  FFMA R98, R98, UR53, -R108.reuse ;  /* 0x0000003562627c23 */ /* 0x100fe2000800086c */
[----:B------:R-:W-:Y:S01]  /*3b00*/  @!P4 FMUL R113, R113, 0.5 ;  /* 0x3f0000007171c820 */ /* 0x000fe20000400000 */
[--C-:B------:R-:W-:Y:S01]  /*3b10*/  FFMA R107, R107, UR53, -R108.reuse ;  /* 0x000000356b6b7c23 */ /* 0x100fe2000800086c */
[----:B-1----:R-:W-:Y:S01]  /*3b20*/  @!P3 FMUL R14, R14, R14 ;  /* 0x0000000e0e0eb220 */ /* 0x002fe20000400000 */
[----:B------:R-:W-:Y:S01]  /*3b30*/  FSETP.GEU.AND P3, PT, R90, -126, PT ;  /* 0xc2fc00005a00780b */ /* 0x000fe20003f6e000 */
[----:B------:R-:W1:Y:S01]  /*3b40*/  MUFU.EX2 R10, R113 ;  /* 0x00000071000a7308 */ /* 0x000e620000000800 */
[----:B------:R-:W-:Y:S01]  /*3b50*/  @!P6 FMUL R116, R116, 0.5 ;  /* 0x3f0000007474e820 */ /* 0x000fe20000400000 */
[--C-:B------:R-:W-:Y:S01]  /*3b60*/  FFMA R111, R111, UR53, -R108.reuse ;  /* 0x000000356f6f7c23 */ /* 0x100fe2000800086c */
[--C-:B------:R-:W-:Y:S01]  /*3b70*/  FFMA R115, R115, UR53, -R108.reuse ;  /* 0x0000003573737c23 */ /* 0x100fe2000800086c */
[----:B------:R-:W-:Y:S01]  /*3b80*/  @!P5 FMUL R117, R117, 0.5 ;  /* 0x3f0000007575d820 */ /* 0x000fe20000400000 */
[----:B------:R-:W-:Y:S01]  /*3b90*/  FFMA R119, R119, UR53, -R108 ;  /* 0x0000003577777c23 */ /* 0x000fe2000800086c */
[----:B--2---:R-:W-:Y:S01]  /*3ba0*/  @!P2 FMUL R21, R21, R21 ;  /* 0x000000151515a220 */ /* 0x004fe20000400000 */
[----:B------:R-:W-:Y:S01]  /*3bb0*/  FSETP.GEU.AND P2, PT, R91, -126, PT ;  /* 0xc2fc00005b00780b */ /* 0x000fe20003f4e000 */
[----:B------:R-:W2:Y:S01]  /*3bc0*/  MUFU.EX2 R105, R116 ;  /* 0x0000007400697308 */ /* 0x000ea20000000800 */
[----:B------:R-:W-:Y:S01]  /*3bd0*/  FMUL R104, R104, UR53 ;  /* 0x0000003568687c20 */ /* 0x000fe20008400000 */
[----:B------:R-:W-:-:S02]  /*3be0*/  FADD R11, R92, R15 ;  /* 0x0000000f5c0b7221 */ /* 0x000fc40000000000 */
[----:B------:R-:W-:-:S04]  /*3bf0*/  @!P3 FMUL R90, R90, 0.5 ;  /* 0x3f0000005a5ab820 */ /* 0x000fc80000400000 */
[----:B------:R-:W3:Y:S01]  /*3c00*/  MUFU.EX2 R20, R117 ;  /* 0x0000007500147308 */ /* 0x000ee20000000800 */
[----:B-1----:R-:W-:Y:S01]  /*3c10*/  @!P4 FMUL R10, R10, R10 ;  /* 0x0000000a0a0ac220 */ /* 0x002fe20000400000 */
[----:B------:R-:W-:Y:S02]  /*3c20*/  FSETP.GEU.AND P4, PT, R94, -126, PT ;  /* 0xc2fc00005e00780b */ /* 0x000fe40003f8e000 */
[----:B------:R-:W-:-:S04]  /*3c30*/  @!P2 FMUL R91, R91, 0.5 ;  /* 0x3f0000005b5ba820 */ /* 0x000fc80000400000 */
[----:B------:R1:W4:Y:S01]  /*3c40*/  MUFU.EX2 R109, R90 ;  /* 0x0000005a006d7308 */ /* 0x0003220000000800 */
[----:B--2---:R-:W-:Y:S01]  /*3c50*/  @!P6 FMUL R105, R105, R105 ;  /* 0x000000696969e220 */ /* 0x004fe20000400000 */
[----:B------:R-:W-:-:S05]  /*3c60*/  FSETP.GEU.AND P6, PT, R95, -126, PT ;  /* 0xc2fc00005f00780b */ /* 0x000fca0003fce000 */
[----:B------:R-:W-:Y:S01]  /*3c70*/  @!P4 FMUL R94, R94, 0.5 ;  /* 0x3f0000005e5ec820 */ /* 0x000fe20000400000 */
[----:B------:R2:W5:Y:S01]  /*3c80*/  MUFU.EX2 R112, R91 ;  /* 0x0000005b00707308 */ /* 0x0005620000000800 */
[----:B-1----:R-:W-:Y:S01]  /*3c90*/  FFMA R90, R99, UR53, -R108 ;  /* 0x00000035635a7c23 */ /* 0x002fe2000800086c */
[----:B---3--:R-:W-:Y:S01]  /*3ca0*/  @!P5 FMUL R20, R20, R20 ;  /* 0x000000141414d220 */ /* 0x008fe20000400000 */
[----:B------:R-:W-:-:S04]  /*3cb0*/  FSETP.GEU.AND P5, PT, R98, -126, PT ;  /* 0xc2fc00006200780b */ /* 0x000fc80003fae000 */
[----:B------:R-:W-:Y:S01]  /*3cc0*/  @!P6 FMUL R95, R95, 0.5 ;  /* 0x3f0000005f5fe820 */ /* 0x000fe20000400000 */
[----:B------:R1:W3:Y:S01]  /*3cd0*/  MUFU.EX2 R113, R94 ;  /* 0x0000005e00717308 */ /* 0x0002e20000000800 */
[----:B----4-:R-:W-:Y:S01]  /*3ce0*/  @!P3 FMUL R109, R109, R109 ;  /* 0x0000006d6d6db220 */ /* 0x010fe20000400000 */
[----:B------:R-:W-:Y:S01]  /*3cf0*/  FSETP.GEU.AND P3, PT, R90, -126, PT ;  /* 0xc2fc00005a00780b */ /* 0x000fe20003f6e000 */
[----:B--2---:R-:W-:-:S05]  /*3d00*/  FFMA R91, R102, UR53, -R108 ;  /* 0x00000035665b7c23 */ /* 0x004fca000800086c */
[----:B------:R-:W-:Y:S01]  /*3d10*/  @!P5 FMUL R98, R98, 0.5 ;  /* 0x3f0000006262d820 */ /* 0x000fe20000400000 */
[----:B-----5:R-:W-:Y:S01]  /*3d20*/  @!P2 FMUL R112, R112, R112 ;  /* 0x000000707070a220 */ /* 0x020fe20000400000 */
[----:B------:R-:W-:Y:S01]  /*3d30*/  FSETP.GEU.AND P2, PT, R91, -126, PT ;  /* 0xc2fc00005b00780b */ /* 0x000fe20003f4e000 */
[----:B-1----:R-:W-:Y:S01]  /*3d40*/  FFMA R94, R103, UR53, -R108 ;  /* 0x00000035675e7c23 */ /* 0x002fe2000800086c */
[----:B------:R1:W2:Y:S03]  /*3d50*/  MUFU.EX2 R116, R95 ;  /* 0x0000005f00747308 */ /* 0x0002a60000000800 */
[----:B------:R-:W-:Y:S01]  /*3d60*/  @!P3 FMUL R90, R90, 0.5 ;  /* 0x3f0000005a5ab820 */ /* 0x000fe20000400000 */
[----:B---3--:R-:W-:Y:S01]  /*3d70*/  @!P4 FMUL R113, R113, R113 ;  /* 0x000000717171c220 */ /* 0x008fe20000400000 */
[----:B------:R-:W-:-:S03]  /*3d80*/  FSETP.GEU.AND P4, PT, R94, -126, PT ;  /* 0xc2fc00005e00780b */ /* 0x000fc60003f8e000 */
[----:B------:R3:W4:Y:S01]  /*3d90*/  MUFU.EX2 R99, R98 ;  /* 0x0000006200637308 */ /* 0x0007220000000800 */
[----:B-1----:R-:W-:Y:S02]  /*3da0*/  FFMA R95, R106, UR53, -R108 ;  /* 0x000000356a5f7c23 */ /* 0x002fe4000800086c */
[----:B------:R-:W-:-:S05]  /*3db0*/  @!P2 FMUL R91, R91, 0.5 ;  /* 0x3f0000005b5ba820 */ /* 0x000fca0000400000 */
[----:B------:R1:W5:Y:S01]  /*3dc0*/  MUFU.EX2 R102, R90 ;  /* 0x0000005a00667308 */ /* 0x0003620000000800 */
[----:B--2---:R-:W-:Y:S01]  /*3dd0*/  @!P6 FMUL R116, R116, R116 ;  /* 0x000000747474e220 */ /* 0x004fe20000400000 */
[----:B------:R-:W-:Y:S01]  /*3de0*/  FSETP.GEU.AND P6, PT, R95, -126, PT ;  /* 0xc2fc00005f00780b */ /* 0x000fe20003fce000 */
[----:B------:R-:W-:Y:S01]  /*3df0*/  @!P4 FMUL R94, R94, 0.5 ;  /* 0x3f0000005e5ec820 */ /* 0x000fe20000400000 */
[----:B---3--:R-:W-:-:S04]  /*3e00*/  FADD R98, R100, R105 ;  /* 0x0000006964627221 */ /* 0x008fc80000000000 */
[----:B------:R2:W3:Y:S01]  /*3e10*/  MUFU.EX2 R103, R91 ;  /* 0x0000005b00677308 */ /* 0x0004e20000000800 */
[----:B-1----:R-:W-:Y:S01]  /*3e20*/  FFMA R90, R110, UR53, -R108 ;  /* 0x000000356e5a7c23 */ /* 0x002fe2000800086c */
[----:B----4-:R-:W-:Y:S01]  /*3e30*/  @!P5 FMUL R99, R99, R99 ;  /* 0x000000636363d220 */ /* 0x010fe20000400000 */
[----:B------:R-:W-:Y:S01]  /*3e40*/  FSETP.GEU.AND P5, PT, R107, -126, PT ;  /* 0xc2fc00006b00780b */ /* 0x000fe20003fae000 */
[----:B------:R-:W-:-:S03]  /*3e50*/  FADD R98, R11, R98 ;  /* 0x000000620b627221 */ /* 0x000fc60000000000 */
[----:B------:R-:W-:Y:S01]  /*3e60*/  @!P6 FMUL R95, R95, 0.5 ;  /* 0x3f0000005f5fe820 */ /* 0x000fe20000400000 */
[----:B------:R1:W4:Y:S01]  /*3e70*/  MUFU.EX2 R106, R94 ;  /* 0x0000005e006a7308 */ /* 0x0003220000000800 */
[----:B-----5:R-:W-:Y:S01]  /*3e80*/  @!P3 FMUL R102, R102, R102 ;  /* 0x000000666666b220 */ /* 0x020fe20000400000 */
[----:B------:R-:W-:Y:S01]  /*3e90*/  FSETP.GEU.AND P3, PT, R90, -126, PT ;  /* 0xc2fc00005a00780b */ /* 0x000fe20003f6e000 */
[----:B--2---:R-:W-:-:S05]  /*3ea0*/  FFMA R91, R114, UR53, -R108 ;  /* 0x00000035725b7c23 */ /* 0x004fca000800086c */
[----:B------:R-:W-:Y:S01]  /*3eb0*/  @!P5 FMUL R107, R107, 0.5 ;  /* 0x3f0000006b6bd820 */ /* 0x000fe20000400000 */
[----:B---3--:R-:W-:Y:S01]  /*3ec0*/  @!P2 FMUL R103, R103, R103 ;  /* 0x000000676767a220 */ /* 0x008fe20000400000 */
[----:B------:R-:W-:Y:S01]  /*3ed0*/  FSETP.GEU.AND P2, PT, R111, -126, PT ;  /* 0xc2fc00006f00780b */ /* 0x000fe20003f4e000 */
[----:B------:R-:W2:Y:S01]  /*3ee0*/  MUFU.EX2 R110, R95 ;  /* 0x0000005f006e7308 */ /* 0x000ea20000000800 */
[----:B-1----:R-:W-:-:S03]  /*3ef0*/  FFMA R94, R118, UR53, -R108 ;  /* 0x00000035765e7c23 */ /* 0x002fc6000800086c */
[----:B------:R-:W-:Y:S01]  /*3f00*/  @!P3 FMUL R90, R90, 0.5 ;  /* 0x3f0000005a5ab820 */ /* 0x000fe20000400000 */
[----:B----4-:R-:W-:Y:S01]  /*3f10*/  @!P4 FMUL R106, R106, R106 ;  /* 0x0000006a6a6ac220 */ /* 0x010fe20000400000 */
[----:B------:R-:W-:Y:S02]  /*3f20*/  FSETP.GEU.AND P4, PT, R91, -126, PT ;  /* 0xc2fc00005b00780b */ /* 0x000fe40003f8e000 */
[----:B------:R1:W3:Y:S04]  /*3f30*/  MUFU.EX2 R114, R90 ;  /* 0x0000005a00727308 */ /* 0x0002e80000000800 */
[----:B------:R-:W-:-:S04]  /*3f40*/  @!P2 FMUL R111, R111, 0.5 ;  /* 0x3f0000006f6fa820 */ /* 0x000fc80000400000 */
[----:B------:R-:W4:Y:S01]  /*3f50*/  MUFU.EX2 R107, R107 ;  /* 0x0000006b006b7308 */ /* 0x000f220000000800 */
[----:B--2---:R-:W-:Y:S01]  /*3f60*/  @!P6 FMUL R110, R110, R110 ;  /* 0x0000006e6e6ee220 */ /* 0x004fe20000400000 */
[----:B------:R-:W-:Y:S01]  /*3f70*/  FSETP.GEU.AND P6, PT, R115, -126, PT ;  /* 0xc2fc00007300780b */ /* 0x000fe20003fce000 */
[----:B-1----:R-:W-:Y:S01]  /*3f80*/  FADD R90, R97, R10 ;  /* 0x0000000a615a7221 */ /* 0x002fe20000000000 */
[----:B------:R-:W-:-:S03]  /*3f90*/  @!P4 FMUL R91, R91, 0.5 ;  /* 0x3f0000005b5bc820 */ /* 0x000fc60000400000 */
[----:B------:R-:W-:Y:S01]  /*3fa0*/  FADD R95, R9, R90 ;  /* 0x0000005a095f7221 */ /* 0x000fe20000000000 */
[----:B------:R-:W1:Y:S01]  /*3fb0*/  MUFU.EX2 R111, R111 ;  /* 0x0000006f006f7308 */ /* 0x000e620000000800 */
[----:B---3--:R-:W-:Y:S01]  /*3fc0*/  @!P3 FMUL R114, R114, R114 ;  /* 0x000000727272b220 */ /* 0x008fe20000400000 */
[----:B------:R-:W-:Y:S01]  /*3fd0*/  FSETP.GEU.AND P3, PT, R119, -126, PT ;  /* 0xc2fc00007700780b */ /* 0x000fe20003f6e000 */
[----:B------:R-:W-:Y:S01]  /*3fe0*/  FADD R90, R93, R14 ;  /* 0x0000000e5d5a7221 */ /* 0x000fe20000000000 */
[----:B------:R-:W-:Y:S01]  /*3ff0*/  FADD R9, R88, R13 ;  /* 0x0000000d58097221 */ /* 0x000fe20000000000 */
[----:B------:R-:W-:Y:S01]  /*4000*/  FADD R117, R113, R114 ;  /* 0x0000007271757221 */ /* 0x000fe20000000000 */
[----:B------:R-:W-:Y:S01]  /*4010*/  F2FP.F16.F32.PACK_AB R88, R89, R88 ;  /* 0x000000585958723e */ /* 0x000fe200000000ff */
[----:B------:R-:W-:Y:S01]  /*4020*/  @!P6 FMUL R115, R115, 0.5 ;  /* 0x3f0000007373e820 */ /* 0x000fe20000400000 */
[----:B------:R2:W3:Y:S01]  /*4030*/  MUFU.EX2 R118, R91 ;  /* 0x0000005b00767308 */ /* 0x0004e20000000800 */
[----:B----4-:R-:W-:Y:S01]  /*4040*/  @!P5 FMUL R107, R107, R107 ;  /* 0x0000006b6b6bd220 */ /* 0x010fe20000400000 */
[----:B------:R-:W-:-:S02]  /*4050*/  FSETP.GEU.AND P5, PT, R94, -126, PT ;  /* 0xc2fc00005e00780b */ /* 0x000fc40003fae000 */
[----:B------:R-:W-:-:S03]  /*4060*/  F2FP.F16.F32.PACK_AB R89, R112, R109 ;  /* 0x0000006d7059723e */ /* 0x000fc600000000ff */
[----:B------:R-:W-:Y:S01]  /*4070*/  @!P3 FMUL R119, R119, 0.5 ;  /* 0x3f0000007777b820 */ /* 0x000fe20000400000 */
[----:B------:R-:W4:Y:S01]  /*4080*/  MUFU.EX2 R115, R115 ;  /* 0x0000007300737308 */ /* 0x000f220000000800 */
[----:B-1----:R-:W-:Y:S01]  /*4090*/  @!P2 FMUL R111, R111, R111 ;  /* 0x0000006f6f6fa220 */ /* 0x002fe20000400000 */
[----:B------:R-:W-:Y:S01]  /*40a0*/  FSETP.GEU.AND P2, PT, R0, -126, PT ;  /* 0xc2fc00000000780b */ /* 0x000fe20003f4e000 */
[----:B--2---:R-:W-:Y:S02]  /*40b0*/  FADD R91, R101, R20 ;  /* 0x00000014655b7221 */ /* 0x004fe40000000000 */
[----:B------:R-:W-:Y:S02]  /*40c0*/  FADD R121, R116, R111 ;  /* 0x0000006f74797221 */ /* 0x000fe40000000000 */
[----:B------:R-:W-:Y:S01]  /*40d0*/  @!P5 FMUL R94, R94, 0.5 ;  /* 0x3f0000005e5ed820 */ /* 0x000fe20000400000 */
[----:B------:R-:W1:Y:S01]  /*40e0*/  MUFU.EX2 R119, R119 ;  /* 0x0000007700777308 */ /* 0x000e620000000800 */
[----:B---3--:R-:W-:Y:S01]  /*40f0*/  @!P4 FMUL R118, R118, R118 ;  /* 0x000000767676c220 */ /* 0x008fe20000400000 */
[----:B------:R-:W-:Y:S01]  /*4100*/  FSETP.GEU.AND P4, PT, R104, -126, PT ;  /* 0xc2fc00006800780b */ /* 0x000fe20003f8e000 */
[----:B------:R-:W-:Y:S01]  /*4110*/  FADD R90, R90, R91 ;  /* 0x0000005b5a5a7221 */ /* 0x000fe20000000000 */
[----:B------:R-:W-:Y:S01]  /*4120*/  FADD R91, R109, R110 ;  /* 0x0000006e6d5b7221 */ /* 0x000fe20000000000 */
[----:B------:R-:W-:-:S02]  /*4130*/  FADD R122, R99, R118 ;  /* 0x00000076637a7221 */ /* 0x000fc40000000000 */
[----:B------:R-:W-:Y:S01]  /*4140*/  @!P2 FMUL R0, R0, 0.5 ;  /* 0x3f0000000000a820 */ /* 0x000fe20000400000 */
[----:B------:R2:W3:Y:S01]  /*4150*/  MUFU.EX2 R108, R94 ;  /* 0x0000005e006c7308 */ /* 0x0004e20000000800 */
[----:B----4-:R-:W-:Y:S01]  /*4160*/  @!P6 FMUL R115, R115, R115 ;  /* 0x000000737373e220 */ /* 0x010fe20000400000 */
[----:B------:R-:W-:Y:S01]  /*4170*/  FADD R90, R95, R90 ;  /* 0x0000005a5f5a7221 */ /* 0x000fe20000000000 */
[----:B------:R-:W-:Y:S01]  /*4180*/  FADD R91, R91, R122 ;  /* 0x0000007a5b5b7221 */ /* 0x000fe20000000000 */
[----:B------:R-:W-:Y:S01]  /*4190*/  F2FP.F16.F32.PACK_AB R95, R106, R103 ;  /* 0x000000676a5f723e */ /* 0x000fe200000000ff */
[----:B------:R-:W-:Y:S02]  /*41a0*/  FADD R123, R102, R115 ;  /* 0x00000073667b7221 */ /* 0x000fe40000000000 */
[----:B------:R-:W-:Y:S01]  /*41b0*/  @!P4 FMUL R104, R104, 0.5 ;  /* 0x3f0000006868c820 */ /* 0x000fe20000400000 */
[----:B------:R-:W4:Y:S01]  /*41c0*/  MUFU.EX2 R0, R0 ;  /* 0x0000000000007308 */ /* 0x000f220000000800 */
[----:B--2---:R-:W-:Y:S01]  /*41d0*/  FADD R94, R96, R21 ;  /* 0x00000015605e7221 */ /* 0x004fe20000000000 */
[----:B-1----:R-:W-:-:S03]  /*41e0*/  @!P3 FMUL R119, R119, R119 ;  /* 0x000000777777b220 */ /* 0x002fc60000400000 */
[----:B------:R-:W-:Y:S01]  /*41f0*/  FADD R9, R9, R94 ;  /* 0x0000005e09097221 */ /* 0x000fe20000000000 */
[----:B------:R-:W-:Y:S01]  /*4200*/  FADD R94, R112, R107 ;  /* 0x0000006b705e7221 */ /* 0x000fe20000000000 */
[----:B------:R-:W-:Y:S01]  /*4210*/  FADD R124, R106, R119 ;  /* 0x000000776a7c7221 */ /* 0x000fe20000000000 */
[----:B------:R1:W2:Y:S01]  /*4220*/  MUFU.EX2 R11, R104 ;  /* 0x00000068000b7308 */ /* 0x0002a20000000800 */
[----:B---3--:R-:W-:Y:S01]  /*4230*/  @!P5 FMUL R108, R108, R108 ;  /* 0x0000006c6c6cd220 */ /* 0x008fe20000400000 */
[----:B------:R-:W-:Y:S01]  /*4240*/  FADD R9, R9, R98 ;  /* 0x0000006209097221 */ /* 0x000fe20000000000 */
[----:B------:R-:W-:Y:S01]  /*4250*/  FADD R94, R94, R123 ;  /* 0x0000007b5e5e7221 */ /* 0x000fe20000000000 */
[----:B------:R-:W-:Y:S01]  /*4260*/  FADD R121, R121, R124 ;  /* 0x0000007c79797221 */ /* 0x000fe20000000000 */
[----:B------:R-:W-:Y:S01]  /*4270*/  F2FP.F16.F32.PACK_AB R98, R14, R15 ;  /* 0x0000000f0e62723e */ /* 0x000fe200000000ff */
[----:B------:R-:W-:Y:S01]  /*4280*/  FADD R9, R9, R90 ;  /* 0x0000005a09097221 */ /* 0x000fe20000000000 */
[----:B------:R-:W-:Y:S01]  /*4290*/  F2FP.F16.F32.PACK_AB R90, R93, R92 ;  /* 0x0000005c5d5a723e */ /* 0x000fe200000000ff */
[----:B------:R-:W-:Y:S01]  /*42a0*/  FADD R94, R94, R121 ;  /* 0x000000795e5e7221 */ /* 0x000fe20000000000 */
[----:B-1----:R-:W-:Y:S01]  /*42b0*/  FADD R104, R103, R108 ;  /* 0x0000006c67687221 */ /* 0x002fe20000000000 */
[----:B----4-:R-:W-:Y:S01]  /*42c0*/  @!P2 FMUL R0, R0, R0 ;  /* 0x000000000000a220 */ /* 0x010fe20000400000 */
[----:B------:R-:W-:-:S02]  /*42d0*/  F2FP.F16.F32.PACK_AB R92, R97, R96 ;  /* 0x00000060615c723e */ /* 0x000fc400000000ff */
[----:B------:R-:W-:Y:S01]  /*42e0*/  FADD R104, R117, R104 ;  /* 0x0000006875687221 */ /* 0x000fe20000000000 */
[----:B------:R-:W-:Y:S01]  /*42f0*/  FFMA R3, R0, R3, R9 ;  /* 0x0000000300037223 */ /* 0x000fe20000000009 */
[----:B------:R-:W-:Y:S01]  /*4300*/  SHF.L.U32 R9, R23, 0x1f, RZ ;  /* 0x0000001f17097819 */ /* 0x000fe200000006ff */
[-C--:B------:R-:W-:Y:S01]  /*4310*/  FMUL R24, R24, R0.reuse ;  /* 0x0000000018187220 */ /* 0x080fe20000400000 */
[----:B------:R-:W-:Y:S01]  /*4320*/  FADD R91, R91, R104 ;  /* 0x000000685b5b7221 */ /* 0x000fe20000000000 */
[----:B--2---:R-:W-:Y:S01]  /*4330*/  @!P4 FMUL R11, R11, R11 ;  /* 0x0000000b0b0bc220 */ /* 0x004fe20000400000 */
[----:B------:R1:W2:Y:S01]  /*4340*/  SYNCS.PHASECHK.TRANS64.TRYWAIT P2, [UR6+0x20400], R9 ;  /* 0x02040009ff0075a7 */ /* 0x0002a20008040146 */
[----:B------:R-:W-:Y:S01]  /*4350*/  F2FP.F16.F32.PACK_AB R93, R102, R99 ;  /* 0x00000063665d723e */ /* 0x000fe200000000ff */
[----:B------:R-:W-:Y:S01]  /*4360*/  FADD R94, R91, R94 ;  /* 0x0000005e5b5e7221 */ /* 0x000fe20000000000 */
[-C--:B------:R-:W-:Y:S01]  /*4370*/  FMUL R25, R25, R0.reuse ;  /* 0x0000000019197220 */ /* 0x080fe20000400000 */
[-C--:B------:R-:W-:Y:S01]  /*4380*/  FMUL R28, R28, R0.reuse ;  /* 0x000000001c1c7220 */ /* 0x080fe20000400000 */
[----:B------:R-:W-:Y:S01]  /*4390*/  FMUL R29, R29, R0 ;  /* 0x000000001d1d7220 */ /* 0x000fe20000400000 */
[----:B------:R-:W-:Y:S01]  /*43a0*/  FFMA R6, R11, R6, R94 ;  /* 0x000000060b067223 */ /* 0x000fe2000000005e */
[----:B------:R-:W-:Y:S01]  /*43b0*/  F2FP.F16.F32.PACK_AB R94, R101, R100 ;  /* 0x00000064655e723e */ /* 0x000fe200000000ff */
[-C--:B------:R-:W-:Y:S01]  /*43c0*/  FMUL R32, R32, R0.reuse ;  /* 0x0000000020207220 */ /* 0x080fe20000400000 */
        /* <DEDUP_REMOVED lines=26> */
[----:B------:R-:W-:Y:S01]  /*4570*/  FMUL R85, R85, R0 ;  /* 0x0000000055557220 */ /* 0x000fe20000400000 */
        /* <DEDUP_REMOVED lines=32> */
[----:B------:R-:W-:-:S02]  /*4780*/  F2FP.F16.F32.PACK_AB R91, R116, R113 ;  /* 0x00000071745b723e */ /* 0x000fc400000000ff */
[----:B------:R-:W-:Y:S02]  /*4790*/  F2FP.F16.F32.PACK_AB R96, R12, R13 ;  /* 0x0000000d0c60723e */ /* 0x000fe400000000ff */
[----:B------:R-:W-:Y:S02]  /*47a0*/  F2FP.F16.F32.PACK_AB R97, R107, R110 ;  /* 0x0000006e6b61723e */ /* 0x000fe400000000ff */
[----:B------:R-:W-:Y:S02]  /*47b0*/  F2FP.F16.F32.PACK_AB R99, R111, R114 ;  /* 0x000000726f63723e */ /* 0x000fe400000000ff */
[----:B------:R-:W-:Y:S02]  /*47c0*/  F2FP.F16.F32.PACK_AB R100, R10, R21 ;  /* 0x000000150a64723e */ /* 0x000fe400000000ff */
[----:B------:R-:W-:Y:S02]  /*47d0*/  F2FP.F16.F32.PACK_AB R101, R115, R118 ;  /* 0x000000767365723e */ /* 0x000fe400000000ff */
[----:B------:R-:W-:Y:S01]  /*47e0*/  F2FP.F16.F32.PACK_AB R102, R20, R105 ;  /* 0x000000691466723e */ /* 0x000fe200000000ff */
[----:B-12---:R-:W-:Y:S06]  /*47f0*/  @!P0 BRA `(.L_x_29) ;  /* 0x0000000000048947 */ /* 0x006fec0003800000 */
[----:B------:R-:W-:Y:S01]  /*4800*/  BPT.TRAP 0x1 ;  /* 0x000000040000795c */ /* 0x000fe20000300000 */
.L_x_29:
[----:B------:R-:W-:Y:S05]  /*4810*/  @P2 BRA `(.L_x_30) ;  /* 0x0000000000082947 */ /* 0x000fea0003800000 */
[----:B------:R-:W1:Y:S02]  /*4820*/  SYNCS.PHASECHK.TRANS64.TRYWAIT P2, [UR6+0x20400], R9 ;  /* 0x02040009ff0075a7 */ /* 0x000e640008040146 */
[----:B-1----:R-:W-:Y:S05]  /*4830*/  @!P2 BRA `(.L_x_31) ;  /* 0x0000005c00dca947 */ /* 0x002fea0003800000 */
.L_x_30:
[----:B------:R-:W-:Y:S01]  /*4840*/  ULEA UR11, UR10, UR51, 0xa ;  /* 0x000000330a0b7291 */ /* 0x000fe2000f8e503f */
[----:B------:R-:W-:Y:S01]  /*4850*/  WARPGROUP.ARRIVE ;  /* 0x00000000000079c5 */ /* 0x000fe20000000000 */
[----:B------:R-:W-:Y:S01]  /*4860*/  UMOV UR7, 0x40000040 ;  /* 0x4000004000077882 */ /* 0x000fe20000000000 */
[----:B------:R-:W-:-:S04]  /*4870*/  F2FP.F16.F32.PACK_AB R103, R119, R108 ;  /* 0x0000006c7767723e */ /* 0x000fc800000000ff */
[----:B------:R-:W-:Y:S02]  /*4880*/  UMOV UR6, UR11 ;  /* 0x0000000b00067c82 */ /* 0x000fe40008000000 */
        /* <DEDUP_REMOVED lines=19> */
.L_x_32:
[----:B------:R-:W-:-:S04]  /*49c0*/  ULEA UR6, UR52, UR37, 0x3 ;  /* 0x0000002534067291 */ /* 0x000fc8000f8e183f */
[----:B------:R-:W-:-:S04]  /*49d0*/  UIADD3 UR6, UR6, 0x20428, URZ ;  /* 0x0002042806067890 */ /* 0x000fc8000fffe03f */
[----:B------:R-:W-:-:S09]  /*49e0*/  UPRMT UR6, URZ, 0x654, UR6 ;  /* 0x000006543f067896 */ /* 0x000fd20008000006 */
[----:B------:R-:W-:Y:S01]  /*49f0*/  SYNCS.ARRIVE.TRANS64.RED.A1T0 RZ, [UR6], RZ ;  /* 0x000000ffffff79a7 */ /* 0x000fe20008100406 */
[----:B------:R-:W-:Y:S05]  /*4a00*/  @P1 BRA `(.L_x_33) ;  /* 0x0000000000041947 */ /* 0x000fea0003800000 */
[----:B------:R-:W-:Y:S01]  /*4a10*/  BPT.TRAP 0x1 ;  /* 0x000000040000795c */ /* 0x000fe20000300000 */
.L_x_33:
[----:B------:R-:W-:-:S04]  /*4a20*/  UIADD3 UR52, UR52, 0x1, URZ ;  /* 0x0000000134347890 */ /* 0x000fc8000fffe03f */
[----:B------:R-:W-:-:S04]  /*4a30*/  UISETP.NE.AND UP0, UPT, UR52, 0x5, UPT ;  /* 0x000000053400788c */ /* 0x000fc8000bf05270 */
[----:B------:R-:W-:Y:S01]  /*4a40*/  USEL UR52, UR52, URZ, UP0 ;  /* 0x0000003f34347287 */ /* 0x000fe20008000000 */
[----:B------:R-:W-:Y:S11]  /*4a50*/  @!P0 BRA `(.L_x_34) ;  /* 0x0000000000048947 */ /* 0x000ff60003800000 */
[----:B------:R-:W-:Y:S01]  /*4a60*/  BPT.TRAP 0x1 ;  /* 0x000000040000795c */ /* 0x000fe20000300000 */
.L_x_34:
[----:B------:R-:W-:-:S04]  /*4a70*/  ULEA UR6, UR52, UR37, 0x3 ;  /* 0x0000002534067291 */ /* 0x000fc8000f8e183f */
[----:B------:R-:W-:-:S04]  /*4a80*/  UIADD3 UR6, UR6, 0x20428, URZ ;  /* 0x0002042806067890 */ /* 0x000fc8000fffe03f */
[----:B------:R-:W-:-:S09]  /*4a90*/  UPRMT UR6, URZ, 0x654, UR6 ;  /* 0x000006543f067896 */ /* 0x000fd20008000006 */
[----:B------:R-:W-:Y:S01]  /*4aa0*/  SYNCS.ARRIVE.TRANS64.RED.A1T0 RZ, [UR6], RZ ;  /* 0x000000ffffff79a7 */ /* 0x000fe20008100406 */
[----:B------:R-:W-:Y:S05]  /*4ab0*/  @P1 BRA `(.L_x_35) ;  /* 0x0000000000041947 */ /* 0x000fea0003800000 */
[----:B------:R-:W-:Y:S01]  /*4ac0*/  BPT.TRAP 0x1 ;  /* 0x000000040000795c */ /* 0x000fe20000300000 */
.L_x_35:
[----:B------:R-:W-:Y:S01]  /*4ad0*/  UIADD3 UR10, UR10, 0x1, URZ ;  /* 0x000000010a0a7890 */ /* 0x000fe2000fffe03f */
[C---:B------:R-:W-:Y:S01]  /*4ae0*/  ISETP.GT.AND P2, PT, R8.reuse, 0x1, PT ;  /* 0x000000010800780c */ /* 0x040fe20003f44270 */
[----:B------:R-:W-:Y:S01]  /*4af0*/  UIADD3 UR52, UR52, 0x1, URZ ;  /* 0x0000000134347890 */ /* 0x000fe2000fffe03f */
[----:B------:R-:W-:Y:S01]  /*4b00*/  IADD3 R7, R7, 0x40, RZ ;  /* 0x0000004007077810 */ /* 0x000fe20007ffe0ff */
[----:B------:R-:W-:Y:S01]  /*4b10*/  UISETP.NE.AND UP1, UPT, UR10, 0x5, UPT ;  /* 0x000000050a00788c */ /* 0x000fe2000bf25270 */
[----:B-1----:R-:W-:Y:S01]  /*4b20*/  VIADD R0, R8, 0xffffffff ;  /* 0xffffffff08007836 */ /* 0x002fe20000000000 */
[----:B------:R-:W-:Y:S01]  /*4b30*/  UISETP.NE.AND UP0, UPT, UR52, 0x5, UPT ;  /* 0x000000053400788c */ /* 0x000fe2000bf05270 */
[----:B------:R-:W-:Y:S01]  /*4b40*/  MOV R9, R4 ;  /* 0x0000000400097202 */ /* 0x000fe20000000f00 */
[----:B------:R-:W-:Y:S01]  /*4b50*/  USEL UR6, URZ, 0x1, UP1 ;  /* 0x000000013f067887 */ /* 0x000fe20008800000 */
[----:B------:R-:W-:Y:S01]  /*4b60*/  IMAD.MOV.U32 R11, RZ, RZ, R5 ;  /* 0x000000ffff0b7224 */ /* 0x000fe200078e0005 */
[----:B------:R-:W-:-:S02]  /*4b70*/  USEL UR52, UR52, URZ, UP0 ;  /* 0x0000003f34347287 */ /* 0x000fc40008000000 */
[----:B------:R-:W-:Y:S02]  /*4b80*/  USEL UR42, UR10, URZ, UP1 ;  /* 0x0000003f0a2a7287 */ /* 0x000fe40008800000 */
[----:B------:R-:W-:Y:S01]  /*4b90*/  LOP3.LUT R23, R23, UR6, RZ, 0x3c, !PT ;  /* 0x0000000617177c12 */ /* 0x000fe2000f8e3cff */
[----:B------:R-:W-:Y:S09]  /*4ba0*/  @P2 BRA `(.L_x_36) ;  /* 0xffffffe400082947 */ /* 0x000ff2000383ffff */
.L_x_25:
[----:B------:R-:W-:-:S13]  /*4bb0*/  ISETP.GE.AND P2, PT, R8, RZ, PT ;  /* 0x000000ff0800720c */ /* 0x000fda0003f46270 */
[----:B------:R-:W-:Y:S05]  /*4bc0*/  @!P2 BRA `(.L_x_37) ;  /* 0x000000200048a947 */ /* 0x000fea0003800000 */
[----:B------:R-:W-:Y:S01]  /*4bd0*/  IADD3 R8, R8, 0x1, RZ ;  /* 0x0000000108087810 */ /* 0x000fe20007ffe0ff */
[----:B------:R-:W-:Y:S01]  /*4be0*/  IMAD.MOV.U32 R9, RZ, RZ, R4 ;  /* 0x000000ffff097224 */ /* 0x000fe200078e0004 */
[----:B------:R-:W-:Y:S01]  /*4bf0*/  MOV R0, R5 ;  /* 0x0000000500007202 */ /* 0x000fe20000000f00 */
[----:B------:R-:W-:-:S06]  /*4c00*/  ULDC UR53, c[0x0][0x604] ;  /* 0x0001810000357ab9 */ /* 0x000fcc0000000800 */
.L_x_48:
[----:B------:R-:W-:Y:S05]  /*4c10*/  @!P0 BRA `(.L_x_38) ;  /* 0x0000000000048947 */ /* 0x000fea0003800000 */
[----:B------:R-:W-:Y:S01]  /*4c20*/  BPT.TRAP 0x1 ;  /* 0x000000040000795c */ /* 0x000fe20000300000 */
.L_x_38:
[----:B------:R-:W-:Y:S01]  /*4c30*/  ULEA UR6, UR42, UR37, 0x3 ;  /* 0x000000252a067291 */ /* 0x000fe2000f8e183f */
[----:B------:R-:W-:-:S08]  /*4c40*/  SHF.L.U32 R4, R23, 0x1f, RZ ;  /* 0x0000001f17047819 */ /* 0x000fd000000006ff */
[----:B------:R-:W1:Y:S02]  /*4c50*/  SYNCS.PHASECHK.TRANS64.TRYWAIT P2, [UR6+0x20400], R4 ;  /* 0x02040004ff0075a7 */ /* 0x000e640008040146 */
[----:B-1----:R-:W-:Y:S05]  /*4c60*/  @!P2 BRA `(.L_x_39) ;  /* 0x0000005800e8a947 */ /* 0x002fea0003800000 */
.L_x_131:
        /* <DEDUP_REMOVED lines=47> */
.L_x_40:
[----:B------:R-:W-:Y:S01]  /*4f60*/  IMAD R129, R16, 0x40, R19 ;  /* 0x0000004010817824 */ /* 0x000fe200078e0213 */
[C---:B-1----:R-:W-:Y:S01]  /*4f70*/  IADD3 R4, R7.reuse, 0x1, RZ ;  /* 0x0000000107047810 */ /* 0x042fe20007ffe0ff */
[C---:B------:R-:W-:Y:S01]  /*4f80*/  VIADD R5, R7.reuse, 0x8 ;  /* 0x0000000807057836 */ /* 0x040fe20000000000 */
[C---:B------:R-:W-:Y:S01]  /*4f90*/  IADD3 R10, R7.reuse, 0x9, RZ ;  /* 0x00000009070a7810 */ /* 0x040fe20007ffe0ff */
[----:B------:R-:W-:Y:S01]  /*4fa0*/  VIADD R12, R7, 0x10 ;  /* 0x00000010070c7836 */ /* 0x000fe20000000000 */
[----:B------:R-:W-:Y:S01]  /*4fb0*/  ISETP.GE.AND P2, PT, R129, R7, PT ;  /* 0x000000078100720c */ /* 0x000fe20003f46270 */
[----:B------:R-:W-:Y:S01]  /*4fc0*/  VIADD R121, R7, 0x28 ;  /* 0x0000002807797836 */ /* 0x000fe20000000000 */
[----:B------:R-:W-:Y:S01]  /*4fd0*/  ISETP.GE.AND P3, PT, R129, R4, PT ;  /* 0x000000048100720c */ /* 0x000fe20003f66270 */
[C---:B------:R-:W-:Y:S01]  /*4fe0*/  VIADD R123, R7.reuse, 0x30 ;  /* 0x00000030077b7836 */ /* 0x040fe20000000000 */
[----:B------:R-:W-:Y:S01]  /*4ff0*/  FSEL R88, R88, -INF , P2 ;  /* 0xff80000058587808 */ /* 0x000fe20001000000 */
[----:B------:R-:W-:Y:S01]  /*5000*/  VIADD R125, R7, 0x38 ;  /* 0x00000038077d7836 */ /* 0x000fe20000000000 */
[----:B------:R-:W-:Y:S01]  /*5010*/  ISETP.GE.AND P2, PT, R129, R5, PT ;  /* 0x000000058100720c */ /* 0x000fe20003f46270 */
[----:B------:R-:W-:Y:S01]  /*5020*/  ULEA UR6, UR10, UR37, 0x3 ;  /* 0x000000250a067291 */ /* 0x000fe2000f8e183f */
[----:B------:R-:W-:-:S02]  /*5030*/  FSEL R89, R89, -INF , P3 ;  /* 0xff80000059597808 */ /* 0x000fc40001800000 */
[----:B------:R-:W-:Y:S02]  /*5040*/  FMNMX R14, R88, R9, !PT ;  /* 0x00000009580e7209 */ /* 0x000fe40007800000 */
[----:B------:R-:W-:Y:S02]  /*5050*/  ISETP.GE.AND P3, PT, R129, R10, PT ;  /* 0x0000000a8100720c */ /* 0x000fe40003f66270 */
[----:B------:R-:W-:Y:S02]  /*5060*/  FSEL R92, R92, -INF , P2 ;  /* 0xff8000005c5c7808 */ /* 0x000fe40001000000 */
[----:B------:R-:W-:Y:S01]  /*5070*/  FMNMX R11, R89, R14, !PT ;  /* 0x0000000e590b7209 */ /* 0x000fe20007800000 */
[C---:B------:R-:W-:Y:S01]  /*5080*/  VIADD R14, R7.reuse, 0x18 ;  /* 0x00000018070e7836 */ /* 0x040fe20000000000 */
[----:B------:R-:W-:Y:S02]  /*5090*/  IADD3 R13, R7, 0x11, RZ ;  /* 0x00000011070d7810 */ /* 0x000fe40007ffe0ff */
[----:B------:R-:W-:-:S02]  /*50a0*/  ISETP.GE.AND P2, PT, R129, R12, PT ;  /* 0x0000000c8100720c */ /* 0x000fc40003f46270 */
[----:B------:R-:W-:Y:S02]  /*50b0*/  FSEL R93, R93, -INF , P3 ;  /* 0xff8000005d5d7808 */ /* 0x000fe40001800000 */
[----:B------:R-:W-:Y:S02]  /*50c0*/  FMNMX R20, R92, R11, !PT ;  /* 0x0000000b5c147209 */ /* 0x000fe40007800000 */
[----:B------:R-:W-:Y:S02]  /*50d0*/  ISETP.GE.AND P3, PT, R129, R13, PT ;  /* 0x0000000d8100720c */ /* 0x000fe40003f66270 */
[----:B------:R-:W-:Y:S02]  /*50e0*/  FSEL R96, R96, -INF , P2 ;  /* 0xff80000060607808 */ /* 0x000fe40001000000 */
[----:B------:R-:W-:Y:S01]  /*50f0*/  FMNMX R11, R93, R20, !PT ;  /* 0x000000145d0b7209 */ /* 0x000fe20007800000 */
[C---:B------:R-:W-:Y:S01]  /*5100*/  VIADD R20, R7.reuse, 0x20 ;  /* 0x0000002007147836 */ /* 0x040fe20000000000 */
[----:B------:R-:W-:-:S02]  /*5110*/  IADD3 R15, R7, 0x19, RZ ;  /* 0x00000019070f7810 */ /* 0x000fc40007ffe0ff */
[----:B------:R-:W-:Y:S02]  /*5120*/  ISETP.GE.AND P2, PT, R129, R14, PT ;  /* 0x0000000e8100720c */ /* 0x000fe40003f46270 */
[----:B------:R-:W-:Y:S02]  /*5130*/  FSEL R97, R97, -INF , P3 ;  /* 0xff80000061617808 */ /* 0x000fe40001800000 */
[----:B------:R-:W-:Y:S02]  /*5140*/  FMNMX R122, R96, R11, !PT ;  /* 0x0000000b607a7209 */ /* 0x000fe40007800000 */
[----:B------:R-:W-:Y:S02]  /*5150*/  ISETP.GE.AND P3, PT, R129, R15, PT ;  /* 0x0000000f8100720c */ /* 0x000fe40003f66270 */
[----:B------:R-:W-:Y:S02]  /*5160*/  FSEL R100, R100, -INF , P2 ;  /* 0xff80000064647808 */ /* 0x000fe40001000000 */
[----:B------:R-:W-:-:S02]  /*5170*/  FMNMX R11, R97, R122, !PT ;  /* 0x0000007a610b7209 */ /* 0x000fc40007800000 */
[----:B------:R-:W-:Y:S02]  /*5180*/  IADD3 R21, R7, 0x21, RZ ;  /* 0x0000002107157810 */ /* 0x000fe40007ffe0ff */
[----:B------:R-:W-:Y:S02]  /*5190*/  ISETP.GE.AND P2, PT, R129, R20, PT ;  /* 0x000000148100720c */ /* 0x000fe40003f46270 */
[----:B------:R-:W-:Y:S02]  /*51a0*/  FSEL R101, R101, -INF , P3 ;  /* 0xff80000065657808 */ /* 0x000fe40001800000 */
[----:B------:R-:W-:Y:S02]  /*51b0*/  FMNMX R122, R100, R11, !PT ;  /* 0x0000000b647a7209 */ /* 0x000fe40007800000 */
[----:B------:R-:W-:Y:S02]  /*51c0*/  ISETP.GE.AND P3, PT, R129, R21, PT ;  /* 0x000000158100720c */ /* 0x000fe40003f66270 */
[----:B------:R-:W-:-:S02]  /*51d0*/  FSEL R104, R104, -INF , P2 ;  /* 0xff80000068687808 */ /* 0x000fc40001000000 */
[----:B------:R-:W-:Y:S02]  /*51e0*/  FMNMX R11, R101, R122, !PT ;  /* 0x0000007a650b7209 */ /* 0x000fe40007800000 */
[----:B------:R-:W-:Y:S02]  /*51f0*/  IADD3 R122, R7, 0x29, RZ ;  /* 0x00000029077a7810 */ /* 0x000fe40007ffe0ff */
[----:B------:R-:W-:Y:S02]  /*5200*/  ISETP.GE.AND P2, PT, R129, R121, PT ;  /* 0x000000798100720c */ /* 0x000fe40003f46270 */
[----:B------:R-:W-:Y:S02]  /*5210*/  FSEL R105, R105, -INF , P3 ;  /* 0xff80000069697808 */ /* 0x000fe40001800000 */
[----:B------:R-:W-:Y:S02]  /*5220*/  FMNMX R124, R104, R11, !PT ;  /* 0x0000000b687c7209 */ /* 0x000fe40007800000 */
[----:B------:R-:W-:-:S02]  /*5230*/  ISETP.GE.AND P3, PT, R129, R122, PT ;  /* 0x0000007a8100720c */ /* 0x000fc40003f66270 */
[----:B------:R-:W-:Y:S02]  /*5240*/  FSEL R108, R108, -INF , P2 ;  /* 0xff8000006c6c7808 */ /* 0x000fe40001000000 */
[----:B------:R-:W-:Y:S02]  /*5250*/  FMNMX R11, R105, R124, !PT ;  /* 0x0000007c690b7209 */ /* 0x000fe40007800000 */
[----:B------:R-:W-:Y:S02]  /*5260*/  IADD3 R124, R7, 0x31, RZ ;  /* 0x00000031077c7810 */ /* 0x000fe40007ffe0ff */
[----:B------:R-:W-:Y:S02]  /*5270*/  ISETP.GE.AND P2, PT, R129, R123, PT ;  /* 0x0000007b8100720c */ /* 0x000fe40003f46270 */
[----:B------:R-:W-:Y:S02]  /*5280*/  FSEL R109, R109, -INF , P3 ;  /* 0xff8000006d6d7808 */ /* 0x000fe40001800000 */
[----:B------:R-:W-:-:S02]  /*5290*/  FMNMX R126, R108, R11, !PT ;  /* 0x0000000b6c7e7209 */ /* 0x000fc40007800000 */
[----:B------:R-:W-:Y:S02]  /*52a0*/  ISETP.GE.AND P3, PT, R129, R124, PT ;  /* 0x0000007c8100720c */ /* 0x000fe40003f66270 */
[----:B------:R-:W-:Y:S02]  /*52b0*/  FSEL R112, R112, -INF , P2 ;  /* 0xff80000070707808 */ /* 0x000fe40001000000 */
[----:B------:R-:W-:Y:S02]  /*52c0*/  FMNMX R11, R109, R126, !PT ;  /* 0x0000007e6d0b7209 */ /* 0x000fe40007800000 */
[----:B------:R-:W-:Y:S02]  /*52d0*/  IADD3 R126, R7, 0x39, RZ ;  /* 0x00000039077e7810 */ /* 0x000fe40007ffe0ff */
[----:B------:R-:W-:Y:S02]  /*52e0*/  ISETP.GE.AND P2, PT, R129, R125, PT ;  /* 0x0000007d8100720c */ /* 0x000fe40003f46270 */
[----:B------:R-:W-:-:S02]  /*52f0*/  FSEL R113, R113, -INF , P3 ;  /* 0xff80000071717808 */ /* 0x000fc40001800000 */
[----:B------:R-:W-:Y:S02]  /*5300*/  FMNMX R128, R112, R11, !PT ;  /* 0x0000000b70807209 */ /* 0x000fe40007800000 */
[C---:B------:R-:W-:Y:S01]  /*5310*/  ISETP.GE.AND P3, PT, R129.reuse, R126, PT ;  /* 0x0000007e8100720c */ /* 0x040fe20003f66270 */
[----:B------:R-:W-:Y:S01]  /*5320*/  VIADD R129, R129, 0x8 ;  /* 0x0000000881817836 */ /* 0x000fe20000000000 */
[----:B------:R-:W-:Y:S02]  /*5330*/  FSEL R116, R116, -INF , P2 ;  /* 0xff80000074747808 */ /* 0x000fe40001000000 */
[----:B------:R-:W-:Y:S02]  /*5340*/  FMNMX R11, R113, R128, !PT ;  /* 0x00000080710b7209 */ /* 0x000fe40007800000 */
[----:B------:R-:W-:Y:S02]  /*5350*/  FSEL R117, R117, -INF , P3 ;  /* 0xff80000075757808 */ /* 0x000fe40001800000 */
[----:B------:R-:W-:-:S02]  /*5360*/  FMNMX R128, R116, R11, !PT ;  /* 0x0000000b74807209 */ /* 0x000fc40007800000 */
[----:B------:R-:W-:Y:S02]  /*5370*/  ISETP.GE.AND P2, PT, R129, R7, PT ;  /* 0x000000078100720c */ /* 0x000fe40003f46270 */
[----:B------:R-:W-:Y:S02]  /*5380*/  FMNMX R128, R117, R128, !PT ;  /* 0x0000008075807209 */ /* 0x000fe40007800000 */
[C---:B------:R-:W-:Y:S02]  /*5390*/  ISETP.GE.AND P3, PT, R129.reuse, R4, PT ;  /* 0x000000048100720c */ /* 0x040fe40003f66270 */
[----:B------:R-:W-:Y:S01]  /*53a0*/  ISETP.GE.AND P4, PT, R129, R13, PT ;  /* 0x0000000d8100720c */ /* 0x000fe20003f86270 */
[----:B------:R-:W1:Y:S01]  /*53b0*/  SHFL.BFLY PT, R11, R128, 0x1, 0x1f ;  /* 0x0c201f00800b7f89 */ /* 0x000e6200000e0000 */
[----:B------:R-:W-:Y:S02]  /*53c0*/  FSEL R91, R91, -INF , P3 ;  /* 0xff8000005b5b7808 */ /* 0x000fe40001800000 */
[----:B------:R-:W-:-:S02]  /*53d0*/  ISETP.GE.AND P3, PT, R129, R10, PT ;  /* 0x0000000a8100720c */ /* 0x000fc40003f66270 */
[----:B------:R-:W-:Y:S02]  /*53e0*/  FSEL R99, R99, -INF , P4 ;  /* 0xff80000063637808 */ /* 0x000fe40002000000 */
[----:B------:R-:W-:Y:S02]  /*53f0*/  FSEL R95, R95, -INF , P3 ;  /* 0xff8000005f5f7808 */ /* 0x000fe40001800000 */
[C---:B------:R-:W-:Y:S02]  /*5400*/  ISETP.GE.AND P3, PT, R129.reuse, R14, PT ;  /* 0x0000000e8100720c */ /* 0x040fe40003f66270 */
[C---:B------:R-:W-:Y:S02]  /*5410*/  ISETP.GE.AND P4, PT, R129.reuse, R20, PT ;  /* 0x000000148100720c */ /* 0x040fe40003f86270 */
[----:B------:R-:W-:Y:S02]  /*5420*/  FSEL R102, R102, -INF , P3 ;  /* 0xff80000066667808 */ /* 0x000fe40001800000 */
[----:B------:R-:W-:-:S02]  /*5430*/  ISETP.GE.AND P3, PT, R129, R21, PT ;  /* 0x000000158100720c */ /* 0x000fc40003f66270 */
[----:B------:R-:W-:Y:S02]  /*5440*/  FSEL R106, R106, -INF , P4 ;  /* 0xff8000006a6a7808 */ /* 0x000fe40002000000 */
[----:B------:R-:W-:Y:S02]  /*5450*/  FSEL R107, R107, -INF , P3 ;  /* 0xff8000006b6b7808 */ /* 0x000fe40001800000 */
[C---:B------:R-:W-:Y:S02]  /*5460*/  ISETP.GE.AND P4, PT, R129.reuse, R123, PT ;  /* 0x0000007b8100720c */ /* 0x040fe40003f86270 */
[----:B------:R-:W-:Y:S02]  /*5470*/  ISETP.GE.AND P3, PT, R129, R124, PT ;  /* 0x0000007c8100720c */ /* 0x000fe40003f66270 */
[----:B-1----:R-:W-:Y:S02]  /*5480*/  FMNMX R127, R128, R11, !PT ;  /* 0x0000000b807f7209 */ /* 0x002fe40007800000 */
[----:B------:R-:W-:-:S02]  /*5490*/  FSEL R11, R90, -INF , P2 ;  /* 0xff8000005a0b7808 */ /* 0x000fc40001000000 */
[----:B------:R-:W-:Y:S01]  /*54a0*/  ISETP.GE.AND P2, PT, R129, R5, PT ;  /* 0x000000058100720c */ /* 0x000fe20003f46270 */
[----:B------:R-:W1:Y:S01]  /*54b0*/  SHFL.BFLY PT, R130, R127, 0x2, 0x1f ;  /* 0x0c401f007f827f89 */ /* 0x000e6200000e0000 */
[----:B------:R-:W-:Y:S02]  /*54c0*/  FMNMX R4, R11, R0, !PT ;  /* 0x000000000b047209 */ /* 0x000fe40007800000 */
[----:B------:R-:W-:Y:S02]  /*54d0*/  FSEL R94, R94, -INF , P2 ;  /* 0xff8000005e5e7808 */ /* 0x000fe40001000000 */
[----:B------:R-:W-:Y:S02]  /*54e0*/  FMNMX R5, R91, R4, !PT ;  /* 0x000000045b057209 */ /* 0x000fe40007800000 */
[----:B------:R-:W-:Y:S02]  /*54f0*/  ISETP.GE.AND P2, PT, R129, R12, PT ;  /* 0x0000000c8100720c */ /* 0x000fe40003f46270 */
[----:B------:R-:W-:-:S02]  /*5500*/  FMNMX R4, R94, R5, !PT ;  /* 0x000000055e047209 */ /* 0x000fc40007800000 */
[----:B------:R-:W-:Y:S02]  /*5510*/  FSEL R98, R98, -INF , P2 ;  /* 0xff80000062627808 */ /* 0x000fe40001000000 */
[----:B------:R-:W-:Y:S02]  /*5520*/  FMNMX R5, R95, R4, !PT ;  /* 0x000000045f057209 */ /* 0x000fe40007800000 */
[----:B------:R-:W-:Y:S02]  /*5530*/  ISETP.GE.AND P2, PT, R129, R15, PT ;  /* 0x0000000f8100720c */ /* 0x000fe40003f46270 */
[----:B------:R-:W-:Y:S02]  /*5540*/  FMNMX R10, R98, R5, !PT ;  /* 0x00000005620a7209 */ /* 0x000fe40007800000 */
[----:B------:R-:W-:Y:S02]  /*5550*/  FSEL R103, R103, -INF , P2 ;  /* 0xff80000067677808 */ /* 0x000fe40001000000 */
[----:B------:R-:W-:-:S02]  /*5560*/  FMNMX R5, R99, R10, !PT ;  /* 0x0000000a63057209 */ /* 0x000fc40007800000 */
[----:B------:R-:W-:Y:S02]  /*5570*/  ISETP.GE.AND P2, PT, R129, R122, PT ;  /* 0x0000007a8100720c */ /* 0x000fe40003f46270 */
[----:B-1----:R-:W-:Y:S02]  /*5580*/  FMNMX R4, R127, R130, !PT ;  /* 0x000000827f047209 */ /* 0x002fe40007800000 */
[----:B------:R-:W-:Y:S02]  /*5590*/  FMNMX R14, R102, R5, !PT ;  /* 0x00000005660e7209 */ /* 0x000fe40007800000 */
[C---:B------:R-:W-:Y:S02]  /*55a0*/  FSETP.NEU.AND P5, PT, R4.reuse, -INF , PT ;  /* 0xff8000000400780b */ /* 0x040fe40003fad000 */
[----:B------:R-:W-:Y:S02]  /*55b0*/  FMNMX R5, R103, R14, !PT ;  /* 0x0000000e67057209 */ /* 0x000fe40007800000 */
[----:B------:R-:W-:-:S02]  /*55c0*/  FSEL R10, R4, RZ, P5 ;  /* 0x000000ff040a7208 */ /* 0x000fc40002800000 */
[----:B------:R-:W-:Y:S02]  /*55d0*/  FSEL R111, R111, -INF , P2 ;  /* 0xff8000006f6f7808 */ /* 0x000fe40001000000 */
[----:B------:R-:W-:Y:S01]  /*55e0*/  ISETP.GE.AND P5, PT, R129, R121, PT ;  /* 0x000000798100720c */ /* 0x000fe20003fa6270 */
[----:B------:R-:W-:Y:S01]  /*55f0*/  FMUL R12, R10, UR53 ;  /* 0x000000350a0c7c20 */ /* 0x000fe20008400000 */
[----:B------:R-:W-:Y:S01]  /*5600*/  FMNMX R14, R106, R5, !PT ;  /* 0x000000056a0e7209 */ /* 0x000fe20007800000 */
[----:B------:R-:W-:Y:S01]  /*5610*/  FADD R10, -R10, R9 ;  /* 0x000000090a0a7221 */ /* 0x000fe20000000100 */
[----:B------:R-:W-:Y:S01]  /*5620*/  FSEL R110, R110, -INF , P5 ;  /* 0xff8000006e6e7808 */ /* 0x000fe20002800000 */
[--C-:B------:R-:W-:Y:S01]  /*5630*/  FFMA R89, R89, UR53, -R12.reuse ;  /* 0x0000003559597c23 */ /* 0x100fe2000800080c */
[--C-:B------:R-:W-:Y:S01]  /*5640*/  FFMA R88, R88, UR53, -R12.reuse ;  /* 0x0000003558587c23 */ /* 0x100fe2000800080c */
[----:B------:R-:W-:Y:S01]  /*5650*/  FMNMX R5, R107, R14, !PT ;  /* 0x0000000e6b057209 */ /* 0x000fe20007800000 */
[--C-:B------:R-:W-:Y:S01]  /*5660*/  FFMA R93, R93, UR53, -R12.reuse ;  /* 0x000000355d5d7c23 */ /* 0x100fe2000800080c */
[----:B------:R-:W-:Y:S01]  /*5670*/  FSEL R114, R114, -INF , P4 ;  /* 0xff80000072727808 */ /* 0x000fe20002000000 */
[--C-:B------:R-:W-:Y:S01]  /*5680*/  FFMA R92, R92, UR53, -R12.reuse ;  /* 0x000000355c5c7c23 */ /* 0x100fe2000800080c */
[----:B------:R-:W-:Y:S01]  /*5690*/  FSETP.GEU.AND P2, PT, R89, -126, PT ;  /* 0xc2fc00005900780b */ /* 0x000fe20003f4e000 */
[--C-:B------:R-:W-:Y:S01]  /*56a0*/  FFMA R96, R96, UR53, -R12.reuse ;  /* 0x0000003560607c23 */ /* 0x100fe2000800080c */
[----:B------:R-:W-:Y:S01]  /*56b0*/  FSETP.GEU.AND P6, PT, R88, -126, PT ;  /* 0xc2fc00005800780b */ /* 0x000fe20003fce000 */
[--C-:B------:R-:W-:Y:S01]  /*56c0*/  FFMA R100, R100, UR53, -R12.reuse ;  /* 0x0000003564647c23 */ /* 0x100fe2000800080c */
[----:B------:R-:W-:Y:S01]  /*56d0*/  FMNMX R14, R110, R5, !PT ;  /* 0x000000056e0e7209 */ /* 0x000fe20007800000 */
[--C-:B------:R-:W-:Y:S01]  /*56e0*/  FFMA R97, R97, UR53, -R12.reuse ;  /* 0x0000003561617c23 */ /* 0x100fe2000800080c */
[----:B------:R-:W-:Y:S01]  /*56f0*/  ISETP.GE.AND P4, PT, R129, R126, PT ;  /* 0x0000007e8100720c */ /* 0x000fe20003f86270 */
[--C-:B------:R-:W-:Y:S01]  /*5700*/  FFMA R101, R101, UR53, -R12.reuse ;  /* 0x0000003565657c23 */ /* 0x100fe2000800080c */
[----:B------:R-:W-:Y:S01]  /*5710*/  FMNMX R5, R111, R14, !PT ;  /* 0x0000000e6f057209 */ /* 0x000fe20007800000 */
[--C-:B------:R-:W-:Y:S01]  /*5720*/  FFMA R104, R104, UR53, -R12.reuse ;  /* 0x0000003568687c23 */ /* 0x100fe2000800080c */
[----:B------:R-:W-:Y:S01]  /*5730*/  ISETP.GE.AND P5, PT, R129, R125, PT ;  /* 0x0000007d8100720c */ /* 0x000fe20003fa6270 */
[--C-:B------:R-:W-:Y:S01]  /*5740*/  FFMA R105, R105, UR53, -R12.reuse ;  /* 0x0000003569697c23 */ /* 0x100fe2000800080c */
[----:B------:R-:W-:Y:S01]  /*5750*/  FSEL R115, R115, -INF , P3 ;  /* 0xff80000073737808 */ /* 0x000fe20001800000 */
[----:B------:R-:W-:Y:S01]  /*5760*/  @!P2 FMUL R89, R89, 0.5 ;  /* 0x3f0000005959a820 */ /* 0x000fe20000400000 */
[----:B------:R-:W-:Y:S01]  /*5770*/  FMNMX R14, R114, R5, !PT ;  /* 0x00000005720e7209 */ /* 0x000fe20007800000 */
[----:B------:R-:W-:Y:S01]  /*5780*/  @!P6 FMUL R88, R88, 0.5 ;  /* 0x3f0000005858e820 */ /* 0x000fe20000400000 */
[----:B------:R-:W-:Y:S01]  /*5790*/  FSEL R119, R119, -INF , P4 ;  /* 0xff80000077777808 */ /* 0x000fe20002000000 */
[--C-:B------:R-:W-:Y:S01]  /*57a0*/  FFMA R109, R109, UR53, -R12.reuse ;  /* 0x000000356d6d7c23 */ /* 0x100fe2000800080c */
[----:B------:R-:W-:Y:S01]  /*57b0*/  FSETP.GEU.AND P4, PT, R93, -126, PT ;  /* 0xc2fc00005d00780b */ /* 0x000fe20003f8e000 */
[----:B------:R-:W1:Y:S01]  /*57c0*/  MUFU.EX2 R89, R89 ;  /* 0x0000005900597308 */ /* 0x000e620000000800 */
[----:B------:R-:W-:Y:S01]  /*57d0*/  FSETP.GEU.AND P3, PT, R92, -126, PT ;  /* 0xc2fc00005c00780b */ /* 0x000fe20003f6e000 */
[--C-:B------:R-:W-:Y:S01]  /*57e0*/  FFMA R108, R108, UR53, -R12.reuse ;  /* 0x000000356c6c7c23 */ /* 0x100fe2000800080c */
[----:B------:R-:W-:Y:S01]  /*57f0*/  FSEL R118, R118, -INF , P5 ;  /* 0xff80000076767808 */ /* 0x000fe20002800000 */
[--C-:B------:R-:W-:Y:S01]  /*5800*/  FFMA R113, R113, UR53, -R12.reuse ;  /* 0x0000003571717c23 */ /* 0x100fe2000800080c */
[----:B------:R-:W-:Y:S01]  /*5810*/  FMNMX R5, R115, R14, !PT ;  /* 0x0000000e73057209 */ /* 0x000fe20007800000 */
[--C-:B------:R-:W-:Y:S01]  /*5820*/  FFMA R112, R112, UR53, -R12.reuse ;  /* 0x0000003570707c23 */ /* 0x100fe2000800080c */
[----:B------:R-:W-:Y:S01]  /*5830*/  FSETP.GEU.AND P5, PT, R96, -126, PT ;  /* 0xc2fc00006000780b */ /* 0x000fe20003fae000 */
[----:B------:R-:W2:Y:S01]  /*5840*/  MUFU.EX2 R88, R88 ;  /* 0x0000005800587308 */ /* 0x000ea20000000800 */
[----:B------:R-:W-:Y:S01]  /*5850*/  FMNMX R14, R118, R5, !PT ;  /* 0x00000005760e7209 */ /* 0x000fe20007800000 */
[--C-:B------:R-:W-:Y:S01]  /*5860*/  FFMA R116, R116, UR53, -R12.reuse ;  /* 0x0000003574747c23 */ /* 0x100fe2000800080c */
[----:B------:R-:W-:Y:S01]  /*5870*/  FFMA R117, R117, UR53, -R12 ;  /* 0x0000003575757c23 */ /* 0x000fe2000800080c */
[----:B------:R-:W-:Y:S01]  /*5880*/  @!P4 FMUL R93, R93, 0.5 ;  /* 0x3f0000005d5dc820 */ /* 0x000fe20000400000 */
[----:B------:R-:W-:Y:S01]  /*5890*/  FMNMX R14, R119, R14, !PT ;  /* 0x0000000e770e7209 */ /* 0x000fe20007800000 */
[----:B------:R-:W-:Y:S01]  /*58a0*/  @!P3 FMUL R92, R92, 0.5 ;  /* 0x3f0000005c5cb820 */ /* 0x000fe20000400000 */
[----:B------:R-:W-:Y:S01]  /*58b0*/  FMUL R10, R10, UR53 ;  /* 0x000000350a0a7c20 */ /* 0x000fe20008400000 */
[----:B-1----:R-:W-:-:S02]  /*58c0*/  @!P2 FMUL R89, R89, R89 ;  /* 0x000000595959a220 */ /* 0x002fc40000400000 */
[----:B------:R-:W1:Y:S01]  /*58d0*/  SHFL.BFLY PT, R5, R14, 0x1, 0x1f ;  /* 0x0c201f000e057f89 */ /* 0x000e6200000e0000 */
[----:B------:R-:W3:Y:S01]  /*58e0*/  MUFU.EX2 R90, R92 ;  /* 0x0000005c005a7308 */ /* 0x000ee20000000800 */
[----:B------:R-:W-:Y:S01]  /*58f0*/  @!P5 FMUL R96, R96, 0.5 ;  /* 0x3f0000006060d820 */ /* 0x000fe20000400000 */
[----:B------:R-:W-:Y:S01]  /*5900*/  FSETP.GEU.AND P2, PT, R100, -126, PT ;  /* 0xc2fc00006400780b */ /* 0x000fe20003f4e000 */
[----:B--2---:R-:W-:Y:S01]  /*5910*/  @!P6 FMUL R88, R88, R88 ;  /* 0x000000585858e220 */ /* 0x004fe20000400000 */
[----:B------:R-:W-:-:S04]  /*5920*/  FSETP.GEU.AND P6, PT, R97, -126, PT ;  /* 0xc2fc00006100780b */ /* 0x000fc80003fce000 */
[----:B------:R-:W2:Y:S07]  /*5930*/  MUFU.EX2 R93, R93 ;  /* 0x0000005d005d7308 */ /* 0x000eae0000000800 */
[----:B------:R-:W-:Y:S01]  /*5940*/  @!P2 FMUL R100, R100, 0.5 ;  /* 0x3f0000006464a820 */ /* 0x000fe20000400000 */
[----:B------:R-:W4:Y:S01]  /*5950*/  MUFU.EX2 R92, R96 ;  /* 0x00000060005c7308 */ /* 0x000f220000000800 */
[----:B---3--:R-:W-:Y:S01]  /*5960*/  @!P3 FMUL R90, R90, R90 ;  /* 0x0000005a5a5ab220 */ /* 0x008fe20000400000 */
[----:B------:R-:W-:Y:S01]  /*5970*/  FSETP.GEU.AND P3, PT, R101, -126, PT ;  /* 0xc2fc00006500780b */ /* 0x000fe20003f6e000 */
[----:B------:R-:W-:Y:S01]  /*5980*/  @!P6 FMUL R97, R97, 0.5 ;  /* 0x3f0000006161e820 */ /* 0x000fe20000400000 */
[----:B-1----:R-:W-:-:S04]  /*5990*/  FMNMX R5, R14, R5, !PT ;  /* 0x000000050e057209 */ /* 0x002fc80007800000 */
[----:B------:R-:W1:Y:S01]  /*59a0*/  MUFU.EX2 R100, R100 ;  /* 0x0000006400647308 */ /* 0x000e620000000800 */
[----:B--2---:R-:W-:Y:S01]  /*59b0*/  @!P4 FMUL R93, R93, R93 ;  /* 0x0000005d5d5dc220 */ /* 0x004fe20000400000 */
[----:B------:R-:W-:Y:S01]  /*59c0*/  FSETP.GEU.AND P4, PT, R104, -126, PT ;  /* 0xc2fc00006800780b */ /* 0x000fe20003f8e000 */
[----:B------:R-:W2:Y:S04]  /*59d0*/  SHFL.BFLY PT, R14, R5, 0x2, 0x1f ;  /* 0x0c401f00050e7f89 */ /* 0x000ea800000e0000 */
[----:B------:R-:W-:Y:S01]  /*59e0*/  @!P3 FMUL R101, R101, 0.5 ;  /* 0x3f0000006565b820 */ /* 0x000fe20000400000 */
[----:B------:R-:W3:Y:S01]  /*59f0*/  MUFU.EX2 R97, R97 ;  /* 0x0000006100617308 */ /* 0x000ee20000000800 */
[----:B----4-:R-:W-:Y:S01]  /*5a00*/  @!P5 FMUL R92, R92, R92 ;  /* 0x0000005c5c5cd220 */ /* 0x010fe20000400000 */
[----:B------:R-:W-:-:S05]  /*5a10*/  FSETP.GEU.AND P5, PT, R105, -126, PT ;  /* 0xc2fc00006900780b */ /* 0x000fca0003fae000 */
[----:B------:R-:W-:Y:S01]  /*5a20*/  @!P4 FMUL R104, R104, 0.5 ;  /* 0x3f0000006868c820 */ /* 0x000fe20000400000 */
[----:B------:R-:W4:Y:S01]  /*5a30*/  MUFU.EX2 R101, R101 ;  /* 0x0000006500657308 */ /* 0x000f220000000800 */
[----:B-1----:R-:W-:Y:S01]  /*5a40*/  @!P2 FMUL R100, R100, R100 ;  /* 0x000000646464a220 */ /* 0x002fe20000400000 */
[----:B------:R-:W-:-:S05]  /*5a50*/  FSETP.GEU.AND P2, PT, R109, -126, PT ;  /* 0xc2fc00006d00780b */ /* 0x000fca0003f4e000 */
[----:B------:R-:W-:Y:S01]  /*5a60*/  @!P5 FMUL R105, R105, 0.5 ;  /* 0x3f0000006969d820 */ /* 0x000fe20000400000 */
[----:B------:R-:W1:Y:S01]  /*5a70*/  MUFU.EX2 R13, R104 ;  /* 0x00000068000d7308 */ /* 0x000e620000000800 */
[----:B---3--:R-:W-:Y:S01]  /*5a80*/  @!P6 FMUL R97, R97, R97 ;  /* 0x000000616161e220 */ /* 0x008fe20000400000 */
[----:B------:R-:W-:Y:S02]  /*5a90*/  FSETP.GEU.AND P6, PT, R108, -126, PT ;  /* 0xc2fc00006c00780b */ /* 0x000fe40003fce000 */
[----:B--2---:R-:W-:-:S03]  /*5aa0*/  FMNMX R5, R5, R14, !PT ;  /* 0x0000000e05057209 */ /* 0x004fc60007800000 */
        /* <DEDUP_REMOVED lines=9> */
[----:B------:R1:W4:Y:S01]  /*5b40*/  MUFU.EX2 R15, R108 ;  /* 0x0000006c000f7308 */ /* 0x0003220000000800 */
[----:B--2---:R-:W-:Y:S01]  /*5b50*/  @!P5 FMUL R96, R96, R96 ;  /* 0x000000606060d220 */ /* 0x004fe20000400000 */
[----:B------:R-:W-:-:S04]  /*5b60*/  FSETP.NEU.AND P5, PT, R5, -INF , PT ;  /* 0xff8000000500780b */ /* 0x000fc80003fad000 */
[----:B------:R-:W-:Y:S01]  /*5b70*/  FSEL R105, R5, RZ, P5 ;  /* 0x000000ff05697208 */ /* 0x000fe20002800000 */
[----:B------:R-:W-:Y:S01]  /*5b80*/  @!P4 FMUL R113, R113, 0.5 ;  /* 0x3f0000007171c820 */ /* 0x000fe20000400000 */
[----:B------:R-:W2:Y:S01]  /*5b90*/  MUFU.EX2 R21, R112 ;  /* 0x0000007000157308 */ /* 0x000ea20000000800 */
[----:B---3--:R-:W-:Y:S01]  /*5ba0*/  @!P2 FMUL R14, R14, R14 ;  /* 0x0000000e0e0ea220 */ /* 0x008fe20000400000 */
[----:B------:R-:W-:Y:S01]  /*5bb0*/  FSETP.GEU.AND P5, PT, R116, -126, PT ;  /* 0xc2fc00007400780b */ /* 0x000fe20003fae000 */
[C---:B------:R-:W-:Y:S01]  /*5bc0*/  FMUL R104, R105.reuse, UR53 ;  /* 0x0000003569687c20 */ /* 0x040fe20008400000 */
[----:B------:R-:W-:Y:S01]  /*5bd0*/  FADD R105, -R105, R0 ;  /* 0x0000000069697221 */ /* 0x000fe20000000100 */
[----:B------:R-:W-:Y:S01]  /*5be0*/  FADD R0, R89, R96 ;  /* 0x0000006059007221 */ /* 0x000fe20000000000 */
[----:B------:R-:W-:Y:S01]  /*5bf0*/  F2FP.F16.F32.PACK_AB R96, R96, R13 ;  /* 0x0000000d6060723e */ /* 0x000fe200000000ff */
[--C-:B-1----:R-:W-:Y:S01]  /*5c00*/  FFMA R108, R11, UR53, -R104.reuse ;  /* 0x000000350b6c7c23 */ /* 0x102fe20008000868 */
[----:B------:R-:W1:Y:S01]  /*5c10*/  MUFU.EX2 R12, R113 ;  /* 0x00000071000c7308 */ /* 0x000e620000000800 */
[----:B----4-:R-:W-:Y:S01]  /*5c20*/  @!P6 FMUL R15, R15, R15 ;  /* 0x0000000f0f0fe220 */ /* 0x010fe20000400000 */
[----:B------:R-:W-:Y:S01]  /*5c30*/  FSETP.GEU.AND P6, PT, R117, -126, PT ;  /* 0xc2fc00007500780b */ /* 0x000fe20003fce000 */
[--C-:B------:R-:W-:Y:S01]  /*5c40*/  FFMA R94, R94, UR53, -R104.reuse ;  /* 0x000000355e5e7c23 */ /* 0x100fe20008000868 */
[----:B------:R-:W-:Y:S01]  /*5c50*/  FSETP.GEU.AND P2, PT, R108, -126, PT ;  /* 0xc2fc00006c00780b */ /* 0x000fe20003f4e000 */
[--C-:B------:R-:W-:Y:S01]  /*5c60*/  FFMA R91, R91, UR53, -R104.reuse ;  /* 0x000000355b5b7c23 */ /* 0x100fe20008000868 */
[--C-:B------:R-:W-:Y:S01]  /*5c70*/  FFMA R95, R95, UR53, -R104.reuse ;  /* 0x000000355f5f7c23 */ /* 0x100fe20008000868 */
[----:B------:R-:W-:Y:S01]  /*5c80*/  @!P5 FMUL R116, R116, 0.5 ;  /* 0x3f0000007474d820 */ /* 0x000fe20000400000 */
[--C-:B------:R-:W-:Y:S01]  /*5c90*/  FFMA R98, R98, UR53, -R104.reuse ;  /* 0x0000003562627c23 */ /* 0x100fe20008000868 */
[----:B--2---:R-:W-:Y:S01]  /*5ca0*/  @!P3 FMUL R21, R21, R21 ;  /* 0x000000151515b220 */ /* 0x004fe20000400000 */
[----:B------:R-:W-:Y:S01]  /*5cb0*/  FSETP.GEU.AND P3, PT, R91, -126, PT ;  /* 0xc2fc00005b00780b */ /* 0x000fe20003f6e000 */
[----:B------:R-:W2:Y:S01]  /*5cc0*/  MUFU.EX2 R11, R116 ;  /* 0x00000074000b7308 */ /* 0x000ea20000000800 */
[--C-:B------:R-:W-:Y:S01]  /*5cd0*/  FFMA R99, R99, UR53, -R104.reuse ;  /* 0x0000003563637c23 */ /* 0x100fe20008000868 */
[--C-:B------:R-:W-:Y:S01]  /*5ce0*/  FFMA R102, R102, UR53, -R104.reuse ;  /* 0x0000003566667c23 */ /* 0x100fe20008000868 */
[----:B------:R-:W-:Y:S01]  /*5cf0*/  FFMA R118, R118, UR53, -R104 ;  /* 0x0000003576767c23 */ /* 0x000fe20008000868 */
[----:B------:R-:W-:Y:S01]  /*5d00*/  @!P6 FMUL R117, R117, 0.5 ;  /* 0x3f0000007575e820 */ /* 0x000fe20000400000 */
[----:B------:R-:W-:Y:S01]  /*5d10*/  FMUL R105, R105, UR53 ;  /* 0x0000003569697c20 */ /* 0x000fe20008400000 */
[----:B------:R-:W-:Y:S01]  /*5d20*/  @!P2 FMUL R108, R108, 0.5 ;  /* 0x3f0000006c6ca820 */ /* 0x000fe20000400000 */
[----:B-1----:R-:W-:Y:S01]  /*5d30*/  @!P4 FMUL R12, R12, R12 ;  /* 0x0000000c0c0cc220 */ /* 0x002fe20000400000 */
[----:B------:R-:W-:Y:S01]  /*5d40*/  FSETP.GEU.AND P4, PT, R94, -126, PT ;  /* 0xc2fc00005e00780b */ /* 0x000fe20003f8e000 */
[----:B------:R-:W1:Y:S02]  /*5d50*/  MUFU.EX2 R20, R117 ;  /* 0x0000007500147308 */ /* 0x000e640000000800 */
[----:B------:R-:W-:Y:S01]  /*5d60*/  FADD R9, R97, R12 ;  /* 0x0000000c61097221 */ /* 0x000fe20000000000 */
[----:B------:R-:W-:-:S05]  /*5d70*/  @!P3 FMUL R91, R91, 0.5 ;  /* 0x3f0000005b5bb820 */ /* 0x000fca0000400000 */
[----:B------:R-:W3:Y:S01]  /*5d80*/  MUFU.EX2 R108, R108 ;  /* 0x0000006c006c7308 */ /* 0x000ee20000000800 */
[----:B--2---:R-:W-:Y:S01]  /*5d90*/  @!P5 FMUL R11, R11, R11 ;  /* 0x0000000b0b0bd220 */ /* 0x004fe20000400000 */
[----:B------:R-:W-:Y:S02]  /*5da0*/  FSETP.GEU.AND P5, PT, R95, -126, PT ;  /* 0xc2fc00005f00780b */ /* 0x000fe40003fae000 */
[----:B------:R-:W-:-:S04]  /*5db0*/  @!P4 FMUL R94, R94, 0.5 ;  /* 0x3f0000005e5ec820 */ /* 0x000fc80000400000 */
[----:B------:R2:W4:Y:S01]  /*5dc0*/  MUFU.EX2 R112, R94 ;  /* 0x0000005e00707308 */ /* 0x0005220000000800 */
[----:B-1----:R-:W-:Y:S01]  /*5dd0*/  @!P6 FMUL R20, R20, R20 ;  /* 0x000000141414e220 */ /* 0x002fe20000400000 */
[----:B------:R-:W-:-:S05]  /*5de0*/  FSETP.GEU.AND P6, PT, R98, -126, PT ;  /* 0xc2fc00006200780b */ /* 0x000fca0003fce000 */
[----:B------:R-:W-:Y:S01]  /*5df0*/  @!P5 FMUL R95, R95, 0.5 ;  /* 0x3f0000005f5fd820 */ /* 0x000fe20000400000 */
[----:B------:R1:W5:Y:S01]  /*5e00*/  MUFU.EX2 R109, R91 ;  /* 0x0000005b006d7308 */ /* 0x0003620000000800 */
[----:B---3--:R-:W-:Y:S01]  /*5e10*/  @!P2 FMUL R108, R108, R108 ;  /* 0x0000006c6c6ca220 */ /* 0x008fe20000400000 */
[----:B------:R-:W-:Y:S01]  /*5e20*/  FSETP.GEU.AND P2, PT, R99, -126, PT ;  /* 0xc2fc00006300780b */ /* 0x000fe20003f4e000 */
[----:B--2---:R-:W-:-:S04]  /*5e30*/  FFMA R94, R106, UR53, -R104 ;  /* 0x000000356a5e7c23 */ /* 0x004fc80008000868 */
[----:B------:R-:W-:Y:S01]  /*5e40*/  @!P6 FMUL R98, R98, 0.5 ;  /* 0x3f0000006262e820 */ /* 0x000fe20000400000 */
[----:B------:R2:W3:Y:S01]  /*5e50*/  MUFU.EX2 R113, R95 ;  /* 0x0000005f00717308 */ /* 0x0004e20000000800 */
[----:B-1----:R-:W-:Y:S01]  /*5e60*/  FFMA R91, R103, UR53, -R104 ;  /* 0x00000035675b7c23 */ /* 0x002fe20008000868 */
[----:B----4-:R-:W-:-:S04]  /*5e70*/  @!P4 FMUL R112, R112, R112 ;  /* 0x000000707070c220 */ /* 0x010fc80000400000 */
[----:B------:R-:W-:Y:S01]  /*5e80*/  FSETP.GEU.AND P4, PT, R91, -126, PT ;  /* 0xc2fc00005b00780b */ /* 0x000fe20003f8e000 */
[----:B------:R-:W-:Y:S01]  /*5e90*/  @!P2 FMUL R99, R99, 0.5 ;  /* 0x3f0000006363a820 */ /* 0x000fe20000400000 */
[----:B------:R1:W4:Y:S01]  /*5ea0*/  MUFU.EX2 R116, R98 ;  /* 0x0000006200747308 */ /* 0x0003220000000800 */
[----:B-----5:R-:W-:Y:S01]  /*5eb0*/  @!P3 FMUL R109, R109, R109 ;  /* 0x0000006d6d6db220 */ /* 0x020fe20000400000 */
[----:B------:R-:W-:Y:S01]  /*5ec0*/  FSETP.GEU.AND P3, PT, R102, -126, PT ;  /* 0xc2fc00006600780b */ /* 0x000fe20003f6e000 */
[----:B--2---:R-:W-:-:S05]  /*5ed0*/  FFMA R95, R107, UR53, -R104 ;  /* 0x000000356b5f7c23 */ /* 0x004fca0008000868 */
[----:B------:R2:W5:Y:S01]  /*5ee0*/  MUFU.EX2 R103, R99 ;  /* 0x0000006300677308 */ /* 0x0005620000000800 */
[----:B-1----:R-:W-:Y:S01]  /*5ef0*/  FFMA R98, R110, UR53, -R104 ;  /* 0x000000356e627c23 */ /* 0x002fe20008000868 */
[----:B---3--:R-:W-:Y:S01]  /*5f00*/  @!P5 FMUL R113, R113, R113 ;  /* 0x000000717171d220 */ /* 0x008fe20000400000 */
[----:B------:R-:W-:Y:S01]  /*5f10*/  @!P4 FMUL R91, R91, 0.5 ;  /* 0x3f0000005b5bc820 */ /* 0x000fe20000400000 */
[----:B------:R-:W-:-:S03]  /*5f20*/  FSETP.GEU.AND P5, PT, R94, -126, PT ;  /* 0xc2fc00005e00780b */ /* 0x000fc60003fae000 */
[----:B------:R-:W-:Y:S01]  /*5f30*/  @!P3 FMUL R102, R102, 0.5 ;  /* 0x3f0000006666b820 */ /* 0x000fe20000400000 */
[----:B------:R1:W3:Y:S01]  /*5f40*/  MUFU.EX2 R107, R91 ;  /* 0x0000005b006b7308 */ /* 0x0002e20000000800 */
[----:B----4-:R-:W-:Y:S01]  /*5f50*/  @!P6 FMUL R116, R116, R116 ;  /* 0x000000747474e220 */ /* 0x010fe20000400000 */
[----:B------:R-:W-:Y:S01]  /*5f60*/  FSETP.GEU.AND P6, PT, R95, -126, PT ;  /* 0xc2fc00005f00780b */ /* 0x000fe20003fce000 */
[----:B--2---:R-:W-:-:S05]  /*5f70*/  FFMA R99, R111, UR53, -R104 ;  /* 0x000000356f637c23 */ /* 0x004fca0008000868 */
[----:B------:R-:W2:Y:S01]  /*5f80*/  MUFU.EX2 R106, R102 ;  /* 0x00000066006a7308 */ /* 0x000ea20000000800 */
[----:B-----5:R-:W-:Y:S01]  /*5f90*/  @!P2 FMUL R103, R103, R103 ;  /* 0x000000676767a220 */ /* 0x020fe20000400000 */
[----:B------:R-:W-:Y:S01]  /*5fa0*/  FSETP.GEU.AND P2, PT, R98, -126, PT ;  /* 0xc2fc00006200780b */ /* 0x000fe20003f4e000 */
[----:B-1----:R-:W-:Y:S01]  /*5fb0*/  FFMA R91, R114, UR53, -R104 ;  /* 0x00000035725b7c23 */ /* 0x002fe20008000868 */
[----:B------:R-:W-:-:S03]  /*5fc0*/  @!P5 FMUL R94, R94, 0.5 ;  /* 0x3f0000005e5ed820 */ /* 0x000fc60000400000 */
[----:B------:R-:W-:Y:S01]  /*5fd0*/  @!P6 FMUL R95, R95, 0.5 ;  /* 0x3f0000005f5fe820 */ /* 0x000fe20000400000 */
[----:B------:R1:W4:Y:S01]  /*5fe0*/  MUFU.EX2 R117, R94 ;  /* 0x0000005e00757308 */ /* 0x0003220000000800 */
[----:B---3--:R-:W-:Y:S01]  /*5ff0*/  @!P4 FMUL R107, R107, R107 ;  /* 0x0000006b6b6bc220 */ /* 0x008fe20000400000 */
[----:B------:R-:W-:-:S05]  /*6000*/  FSETP.GEU.AND P4, PT, R91, -126, PT ;  /* 0xc2fc00005b00780b */ /* 0x000fca0003f8e000 */
[----:B------:R-:W-:Y:S01]  /*6010*/  @!P2 FMUL R98, R98, 0.5 ;  /* 0x3f0000006262a820 */ /* 0x000fe20000400000 */
[----:B------:R3:W5:Y:S01]  /*6020*/  MUFU.EX2 R110, R95 ;  /* 0x0000005f006e7308 */ /* 0x0007620000000800 */
[----:B--2---:R-:W-:Y:S01]  /*6030*/  @!P3 FMUL R106, R106, R106 ;  /* 0x0000006a6a6ab220 */ /* 0x004fe20000400000 */
[----:B------:R-:W-:Y:S01]  /*6040*/  FSETP.GEU.AND P3, PT, R99, -126, PT ;  /* 0xc2fc00006300780b */ /* 0x000fe20003f6e000 */
[----:B-1----:R-:W-:-:S04]  /*6050*/  FFMA R94, R115, UR53, -R104 ;  /* 0x00000035735e7c23 */ /* 0x002fc80008000868 */
[----:B------:R-:W-:Y:S01]  /*6060*/  @!P4 FMUL R91, R91, 0.5 ;  /* 0x3f0000005b5bc820 */ /* 0x000fe20000400000 */
[----:B------:R1:W2:Y:S01]  /*6070*/  MUFU.EX2 R111, R98 ;  /* 0x00000062006f7308 */ /* 0x0002a20000000800 */
[----:B---3--:R-:W-:Y:S01]  /*6080*/  FFMA R95, R119, UR53, -R104 ;  /* 0x00000035775f7c23 */ /* 0x008fe20008000868 */
[----:B----4-:R-:W-:Y:S01]  /*6090*/  @!P5 FMUL R117, R117, R117 ;  /* 0x000000757575d220 */ /* 0x010fe20000400000 */
[----:B------:R-:W-:-:S04]  /*60a0*/  FSETP.GEU.AND P5, PT, R94, -126, PT ;  /* 0xc2fc00005e00780b */ /* 0x000fc80003fae000 */
[----:B------:R-:W-:Y:S01]  /*60b0*/  @!P3 FMUL R99, R99, 0.5 ;  /* 0x3f0000006363b820 */ /* 0x000fe20000400000 */
[----:B------:R3:W4:Y:S01]  /*60c0*/  MUFU.EX2 R115, R91 ;  /* 0x0000005b00737308 */ /* 0x0007220000000800 */
[----:B-----5:R-:W-:Y:S01]  /*60d0*/  @!P6 FMUL R110, R110, R110 ;  /* 0x0000006e6e6ee220 */ /* 0x020fe20000400000 */
[----:B------:R-:W-:Y:S01]  /*60e0*/  FSETP.GEU.AND P6, PT, R118, -126, PT ;  /* 0xc2fc00007600780b */ /* 0x000fe20003fce000 */
[----:B-1----:R-:W-:-:S05]  /*60f0*/  FADD R98, R101, R20 ;  /* 0x0000001465627221 */ /* 0x002fca0000000000 */
[----:B------:R1:W5:Y:S01]  /*6100*/  MUFU.EX2 R114, R99 ;  /* 0x0000006300727308 */ /* 0x0003620000000800 */
[----:B--2---:R-:W-:Y:S01]  /*6110*/  @!P2 FMUL R111, R111, R111 ;  /* 0x0000006f6f6fa220 */ /* 0x004fe20000400000 */
[----:B------:R-:W-:Y:S01]  /*6120*/  FSETP.GEU.AND P2, PT, R95, -126, PT ;  /* 0xc2fc00005f00780b */ /* 0x000fe20003f4e000 */
[----:B------:R-:W-:Y:S01]  /*6130*/  @!P5 FMUL R94, R94, 0.5 ;  /* 0x3f0000005e5ed820 */ /* 0x000fe20000400000 */
[----:B---3--:R-:W-:-:S03]  /*6140*/  FADD R91, R93, R14 ;  /* 0x0000000e5d5b7221 */ /* 0x008fc60000000000 */
[----:B------:R-:W-:Y:S01]  /*6150*/  @!P6 FMUL R118, R118, 0.5 ;  /* 0x3f0000007676e820 */ /* 0x000fe20000400000 */
[----:B------:R2:W3:Y:S01]  /*6160*/  MUFU.EX2 R104, R94 ;  /* 0x0000005e00687308 */ /* 0x0004e20000000800 */
[----:B----4-:R-:W-:Y:S01]  /*6170*/  @!P4 FMUL R115, R115, R115 ;  /* 0x000000737373c220 */ /* 0x010fe20000400000 */
[----:B------:R-:W-:Y:S01]  /*6180*/  FSETP.GEU.AND P4, PT, R105, -126, PT ;  /* 0xc2fc00006900780b */ /* 0x000fe20003f8e000 */
[----:B-1----:R-:W-:Y:S01]  /*6190*/  FADD R99, R0, R9 ;  /* 0x0000000900637221 */ /* 0x002fe20000000000 */
[----:B------:R-:W-:Y:S01]  /*61a0*/  FADD R0, R88, R13 ;  /* 0x0000000d58007221 */ /* 0x000fe20000000000 */
[----:B------:R-:W-:Y:S01]  /*61b0*/  FADD R9, R90, R15 ;  /* 0x0000000f5a097221 */ /* 0x000fe20000000000 */
[----:B------:R-:W-:Y:S01]  /*61c0*/  FADD R98, R91, R98 ;  /* 0x000000625b627221 */ /* 0x000fe20000000000 */
[----:B------:R-:W-:Y:S01]  /*61d0*/  @!P2 FMUL R95, R95, 0.5 ;  /* 0x3f0000005f5fa820 */ /* 0x000fe20000400000 */
[----:B------:R1:W4:Y:S01]  /*61e0*/  MUFU.EX2 R119, R118 ;  /* 0x0000007600777308 */ /* 0x0003220000000800 */
[----:B-----5:R-:W-:Y:S01]  /*61f0*/  @!P3 FMUL R114, R114, R114 ;  /* 0x000000727272b220 */ /* 0x020fe20000400000 */
[----:B------:R-:W-:Y:S01]  /*6200*/  FSETP.GEU.AND P3, PT, R10, -126, PT ;  /* 0xc2fc00000a00780b */ /* 0x000fe20003f6e000 */
[----:B--2---:R-:W-:Y:S01]  /*6210*/  FADD R94, R100, R11 ;  /* 0x0000000b645e7221 */ /* 0x004fe20000000000 */
[----:B------:R-:W-:Y:S01]  /*6220*/  FADD R91, R108, R117 ;  /* 0x000000756c5b7221 */ /* 0x000fe20000000000 */
[----:B------:R-:W-:Y:S01]  /*6230*/  FADD R102, R113, R114 ;  /* 0x0000007271667221 */ /* 0x000fe20000000000 */
[----:B------:R-:W-:Y:S01]  /*6240*/  FADD R99, R99, R98 ;  /* 0x0000006263637221 */ /* 0x000fe20000000000 */
[----:B------:R-:W-:Y:S01]  /*6250*/  @!P4 FMUL R105, R105, 0.5 ;  /* 0x3f0000006969c820 */ /* 0x000fe20000400000 */
[----:B------:R2:W5:Y:S01]  /*6260*/  MUFU.EX2 R122, R95 ;  /* 0x0000005f007a7308 */ /* 0x0005620000000800 */
[----:B---3--:R-:W-:Y:S01]  /*6270*/  @!P5 FMUL R104, R104, R104 ;  /* 0x000000686868d220 */ /* 0x008fe20000400000 */
[----:B------:R-:W-:Y:S01]  /*6280*/  FADD R9, R9, R94 ;  /* 0x0000005e09097221 */ /* 0x000fe20000000000 */
[----:B------:R-:W-:Y:S01]  /*6290*/  FADD R94, R109, R110 ;  /* 0x0000006e6d5e7221 */ /* 0x000fe20000000000 */
[----:B-1----:R-:W-:Y:S01]  /*62a0*/  FADD R118, R116, R115 ;  /* 0x0000007374767221 */ /* 0x002fe20000000000 */
[----:B------:R-:W-:Y:S01]  /*62b0*/  FADD R121, R103, R104 ;  /* 0x0000006867797221 */ /* 0x000fe20000000000 */
[----:B------:R-:W-:Y:S01]  /*62c0*/  F2FP.F16.F32.PACK_AB R88, R89, R88 ;  /* 0x000000585958723e */ /* 0x000fe200000000ff */
[----:B------:R-:W-:Y:S01]  /*62d0*/  @!P3 FMUL R10, R10, 0.5 ;  /* 0x3f0000000a0ab820 */ /* 0x000fe20000400000 */
[----:B------:R-:W1:Y:S01]  /*62e0*/  MUFU.EX2 R105, R105 ;  /* 0x0000006900697308 */ /* 0x000e620000000800 */
[----:B--2---:R-:W-:Y:S01]  /*62f0*/  FADD R95, R92, R21 ;  /* 0x000000155c5f7221 */ /* 0x004fe20000000000 */
[----:B----4-:R-:W-:Y:S01]  /*6300*/  @!P6 FMUL R119, R119, R119 ;  /* 0x000000777777e220 */ /* 0x010fe20000400000 */
[----:B------:R-:W-:Y:S01]  /*6310*/  FADD R94, R94, R121 ;  /* 0x000000795e5e7221 */ /* 0x000fe20000000000 */
[----:B------:R-:W-:Y:S01]  /*6320*/  FADD R91, R91, R118 ;  /* 0x000000765b5b7221 */ /* 0x000fe20000000000 */
[----:B------:R-:W-:Y:S01]  /*6330*/  FADD R0, R0, R95 ;  /* 0x0000005f00007221 */ /* 0x000fe20000000000 */
[----:B------:R-:W-:Y:S01]  /*6340*/  FADD R95, R112, R111 ;  /* 0x0000006f705f7221 */ /* 0x000fe20000000000 */
[----:B------:R-:W-:Y:S01]  /*6350*/  FADD R124, R106, R119 ;  /* 0x000000776a7c7221 */ /* 0x000fe20000000000 */
[----:B------:R-:W2:Y:S01]  /*6360*/  MUFU.EX2 R10, R10 ;  /* 0x0000000a000a7308 */ /* 0x000ea20000000800 */
[----:B-----5:R-:W-:Y:S01]  /*6370*/  @!P2 FMUL R122, R122, R122 ;  /* 0x0000007a7a7aa220 */ /* 0x020fe20000400000 */
[----:B------:R-:W-:Y:S01]  /*6380*/  FADD R0, R0, R9 ;  /* 0x0000000900007221 */ /* 0x000fe20000000000 */
[----:B------:R-:W-:Y:S01]  /*6390*/  FADD R124, R95, R124 ;  /* 0x0000007c5f7c7221 */ /* 0x000fe20000000000 */
[----:B------:R-:W-:Y:S01]  /*63a0*/  F2FP.F16.F32.PACK_AB R90, R93, R90 ;  /* 0x0000005a5d5a723e */ /* 0x000fe200000000ff */
[----:B------:R-:W-:Y:S01]  /*63b0*/  FADD R123, R107, R122 ;  /* 0x0000007a6b7b7221 */ /* 0x000fe20000000000 */
[----:B------:R-:W-:Y:S01]  /*63c0*/  FADD R99, R0, R99 ;  /* 0x0000006300637221 */ /* 0x000fe20000000000 */
[----:B------:R-:W-:Y:S01]  /*63d0*/  FADD R91, R91, R124 ;  /* 0x0000007c5b5b7221 */ /* 0x000fe20000000000 */
[----:B------:R-:W-:Y:S01]  /*63e0*/  SHF.L.U32 R0, R23, 0x1f, RZ ;  /* 0x0000001f17007819 */ /* 0x000fe200000006ff */
[----:B------:R-:W-:Y:S01]  /*63f0*/  FADD R123, R102, R123 ;  /* 0x0000007b667b7221 */ /* 0x000fe20000000000 */
[----:B-1----:R-:W-:Y:S01]  /*6400*/  @!P4 FMUL R105, R105, R105 ;  /* 0x000000696969c220 */ /* 0x002fe20000400000 */
[----:B------:R-:W-:Y:S01]  /*6410*/  F2FP.F16.F32.PACK_AB R92, R97, R92 ;  /* 0x0000005c615c723e */ /* 0x000fe200000000ff */
[----:B------:R1:W3:Y:S01]  /*6420*/  SYNCS.PHASECHK.TRANS64.TRYWAIT P2, [UR6+0x20400], R0 ;  /* 0x02040000ff0075a7 */ /* 0x0002e20008040146 */
[----:B------:R-:W-:Y:S01]  /*6430*/  FADD R94, R94, R123 ;  /* 0x0000007b5e5e7221 */ /* 0x000fe20000000000 */
[----:B------:R-:W-:Y:S01]  /*6440*/  F2FP.F16.F32.PACK_AB R98, R14, R15 ;  /* 0x0000000f0e62723e */ /* 0x000fe200000000ff */
[----:B------:R-:W-:Y:S01]  /*6450*/  FMUL R26, R26, R105 ;  /* 0x000000691a1a7220 */ /* 0x000fe20000400000 */
[----:B------:R-:W-:Y:S01]  /*6460*/  F2FP.F16.F32.PACK_AB R102, R20, R11 ;  /* 0x0000000b1466723e */ /* 0x000fe200000000ff */
[----:B------:R-:W-:Y:S01]  /*6470*/  FADD R94, R91, R94 ;  /* 0x0000005e5b5e7221 */ /* 0x000fe20000000000 */
[----:B--2---:R-:W-:Y:S01]  /*6480*/  @!P3 FMUL R10, R10, R10 ;  /* 0x0000000a0a0ab220 */ /* 0x004fe20000400000 */
[-C--:B------:R-:W-:Y:S01]  /*6490*/  FMUL R27, R27, R105.reuse ;  /* 0x000000691b1b7220 */ /* 0x080fe20000400000 */
[----:B------:R-:W-:Y:S01]  /*64a0*/  FMUL R30, R30, R105 ;  /* 0x000000691e1e7220 */ /* 0x000fe20000400000 */
[----:B------:R-:W-:Y:S01]  /*64b0*/  FFMA R6, R105, R6, R94 ;  /* 0x0000000669067223 */ /* 0x000fe2000000005e */
        /* <DEDUP_REMOVED lines=71> */
[----:B-1-3--:R-:W-:Y:S06]  /*6930*/  @!P0 BRA `(.L_x_41) ;  /* 0x0000000000048947 */ /* 0x00afec0003800000 */
[----:B------:R-:W-:Y:S01]  /*6940*/  BPT.TRAP 0x1 ;  /* 0x000000040000795c */ /* 0x000fe20000300000 */
.L_x_41:
[----:B------:R-:W-:Y:S05]  /*6950*/  @P2 BRA `(.L_x_42) ;  /* 0x0000000000082947 */ /* 0x000fea0003800000 */
[----:B------:R-:W1:Y:S02]  /*6960*/  SYNCS.PHASECHK.TRANS64.TRYWAIT P2, [UR6+0x20400], R0 ;  /* 0x02040000ff0075a7 */ /* 0x000e640008040146 */
[----:B-1----:R-:W-:Y:S05]  /*6970*/  @!P2 BRA `(.L_x_43) ;  /* 0x0000003c00bca947 */ /* 0x002fea0003800000 */
.L_x_42:
        /* <DEDUP_REMOVED lines=24> */
.L_x_44:
[----:B------:R-:W-:-:S04]  /*6b00*/  ULEA UR6, UR52, UR37, 0x3 ;  /* 0x0000002534067291 */ /* 0x000fc8000f8e183f */
[----:B------:R-:W-:-:S04]  /*6b10*/  UIADD3 UR6, UR6, 0x20428, URZ ;  /* 0x0002042806067890 */ /* 0x000fc8000fffe03f */
[----:B------:R-:W-:-:S09]  /*6b20*/  UPRMT UR6, URZ, 0x654, UR6 ;  /* 0x000006543f067896 */ /* 0x000fd20008000006 */
[----:B------:R-:W-:Y:S01]  /*6b30*/  SYNCS.ARRIVE.TRANS64.RED.A1T0 RZ, [UR6], RZ ;  /* 0x000000ffffff79a7 */ /* 0x000fe20008100406 */
[----:B------:R-:W-:Y:S05]  /*6b40*/  @P1 BRA `(.L_x_45) ;  /* 0x0000000000041947 */ /* 0x000fea0003800000 */
[----:B------:R-:W-:Y:S01]  /*6b50*/  BPT.TRAP 0x1 ;  /* 0x000000040000795c */ /* 0x000fe20000300000 */
.L_x_45:
[----:B------:R-:W-:-:S04]  /*6b60*/  UIADD3 UR52, UR52, 0x1, URZ ;  /* 0x0000000134347890 */ /* 0x000fc8000fffe03f */
[----:B------:R-:W-:-:S04]  /*6b70*/  UISETP.NE.AND UP0, UPT, UR52, 0x5, UPT ;  /* 0x000000053400788c */ /* 0x000fc8000bf05270 */
[----:B------:R-:W-:Y:S01]  /*6b80*/  USEL UR52, UR52, URZ, UP0 ;  /* 0x0000003f34347287 */ /* 0x000fe20008000000 */
[----:B------:R-:W-:Y:S11]  /*6b90*/  @!P0 BRA `(.L_x_46) ;  /* 0x0000000000048947 */ /* 0x000ff60003800000 */
[----:B------:R-:W-:Y:S01]  /*6ba0*/  BPT.TRAP 0x1 ;  /* 0x000000040000795c */ /* 0x000fe20000300000 */
.L_x_46:
[----:B------:R-:W-:-:S04]  /*6bb0*/  ULEA UR6, UR52, UR37, 0x3 ;  /* 0x0000002534067291 */ /* 0x000fc8000f8e183f */
[----:B------:R-:W-:-:S04]  /*6bc0*/  UIADD3 UR6, UR6, 0x20428, URZ ;  /* 0x0002042806067890 */ /* 0x000fc8000fffe03f */
[----:B------:R-:W-:-:S09]  /*6bd0*/  UPRMT UR6, URZ, 0x654, UR6 ;  /* 0x000006543f067896 */ /* 0x000fd20008000006 */
[----:B------:R-:W-:Y:S01]  /*6be0*/  SYNCS.ARRIVE.TRANS64.RED.A1T0 RZ, [UR6], RZ ;  /* 0x000000ffffff79a7 */ /* 0x000fe20008100406 */
[----:B------:R-:W-:Y:S05]  /*6bf0*/  @P1 BRA `(.L_x_47) ;  /* 0x0000000000041947 */ /* 0x000fea0003800000 */
[----:B------:R-:W-:Y:S01]  /*6c00*/  BPT.TRAP 0x1 ;  /* 0x000000040000795c */ /* 0x000fe20000300000 */
.L_x_47:
[----:B------:R-:W-:Y:S01]  /*6c10*/  UIADD3 UR10, UR10, 0x1, URZ ;  /* 0x000000010a0a7890 */ /* 0x000fe2000fffe03f */
[C---:B------:R-:W-:Y:S01]  /*6c20*/  ISETP.GT.AND P2, PT, R8.reuse, 0x1, PT ;  /* 0x000000010800780c */ /* 0x040fe20003f44270 */
[----:B------:R-:W-:Y:S01]  /*6c30*/  UIADD3 UR52, UR52, 0x1, URZ ;  /* 0x0000000134347890 */ /* 0x000fe2000fffe03f */
[----:B------:R-:W-:Y:S01]  /*6c40*/  IADD3 R8, R8, -0x1, RZ ;  /* 0xffffffff08087810 */ /* 0x000fe20007ffe0ff */
[----:B------:R-:W-:Y:S01]  /*6c50*/  UISETP.NE.AND UP1, UPT, UR10, 0x5, UPT ;  /* 0x000000050a00788c */ /* 0x000fe2000bf25270 */
[----:B------:R-:W-:Y:S01]  /*6c60*/  VIADD R7, R7, 0x40 ;  /* 0x0000004007077836 */ /* 0x000fe20000000000 */
[----:B------:R-:W-:Y:S01]  /*6c70*/  UISETP.NE.AND UP0, UPT, UR52, 0x5, UPT ;  /* 0x000000053400788c */ /* 0x000fe2000bf05270 */
[----:B-1----:R-:W-:Y:S01]  /*6c80*/  MOV R9, R4 ;  /* 0x0000000400097202 */ /* 0x002fe20000000f00 */
[----:B------:R-:W-:Y:S01]  /*6c90*/  USEL UR6, URZ, 0x1, UP1 ;  /* 0x000000013f067887 */ /* 0x000fe20008800000 */
[----:B------:R-:W-:Y:S01]  /*6ca0*/  IMAD.MOV.U32 R0, RZ, RZ, R5 ;  /* 0x000000ffff007224 */ /* 0x000fe200078e0005 */
[----:B------:R-:W-:-:S02]  /*6cb0*/  USEL UR52, UR52, URZ, UP0 ;  /* 0x0000003f34347287 */ /* 0x000fc40008000000 */
[----:B------:R-:W-:Y:S02]  /*6cc0*/  USEL UR42, UR10, URZ, UP1 ;  /* 0x0000003f0a2a7287 */ /* 0x000fe40008800000 */
[----:B------:R-:W-:Y:S01]  /*6cd0*/  LOP3.LUT R23, R23, UR6, RZ, 0x3c, !PT ;  /* 0x0000000617177c12 */ /* 0x000fe2000f8e3cff */
[----:B------:R-:W-:Y:S09]  /*6ce0*/  @P2 BRA `(.L_x_48) ;  /* 0xffffffdc00c82947 */ /* 0x000ff2000383ffff */
.L_x_37:
[----:B------:R-:W-:-:S04]  /*6cf0*/  ULOP3.LUT UR4, UR47, 0x1, URZ, 0xfc, !UPT ;  /* 0x000000012f047892 */ /* 0x000fc8000f8efc3f */
[----:B------:R-:W-:-:S06]  /*6d00*/  UISETP.NE.AND UP0, UPT, UR4, 0x3, UPT ;  /* 0x000000030400788c */ /* 0x000fcc000bf05270 */
[----:B------:R-:W-:-:S13]  /*6d10*/  PLOP3.LUT P2, PT, PT, PT, UP0, 0x80, 0x0 ;  /* 0x000000000000781c */ /* 0x000fda0003f4f008 */
[----:B------:R-:W-:Y:S05]  /*6d20*/  @!P2 BRA `(.L_x_49) ;  /* 0x000000000004a947 */ /* 0x000fea0003800000 */
[----:B------:R-:W-:Y:S01]  /*6d30*/  BPT.TRAP 0x1 ;  /* 0x000000040000795c */ /* 0x000fe20000300000 */
.L_x_49:
[----:B------:R-:W-:Y:S02]  /*6d40*/  UISETP.GT.U32.AND UP0, UPT, UR47, 0x1, UPT ;  /* 0x000000012f00788c */ /* 0x000fe4000bf04070 */
[----:B------:R-:W-:-:S04]  /*6d50*/  ULEA UR4, UR44, UR37, 0x3 ;  /* 0x000000252c047291 */ /* 0x000fc8000f8e183f */
[----:B------:R-:W-:Y:S01]  /*6d60*/  UIADD3 UR4, UR4, 0x20460, URZ ;  /* 0x0002046004047890 */ /* 0x000fe2000fffe03f */
[----:B------:R-:W-:-:S03]  /*6d70*/  PLOP3.LUT P2, PT, PT, PT, UP0, 0x80, 0x0 ;  /* 0x000000000000781c */ /* 0x000fc60003f4f008 */
[----:B------:R-:W-:-:S09]  /*6d80*/  UPRMT UR4, URZ, 0x654, UR4 ;  /* 0x000006543f047896 */ /* 0x000fd20008000004 */
[----:B------:R-:W-:Y:S01]  /*6d90*/  SYNCS.ARRIVE.TRANS64.RED.A1T0 RZ, [UR4], RZ ;  /* 0x000000ffffff79a7 */ /* 0x000fe20008100404 */
[----:B------:R-:W-:Y:S05]  /*6da0*/  @P2 BRA `(.L_x_50) ;  /* 0x0000000000042947 */ /* 0x000fea0003800000 */
[----:B------:R-:W-:Y:S01]  /*6db0*/  BPT.TRAP 0x1 ;  /* 0x000000040000795c */ /* 0x000fe20000300000 */
.L_x_50:
[----:B------:R-:W-:Y:S05]  /*6dc0*/  @!P0 BRA `(.L_x_51) ;  /* 0x0000000000048947 */ /* 0x000fea0003800000 */
[----:B------:R-:W-:Y:S01]  /*6dd0*/  BPT.TRAP 0x1 ;  /* 0x000000040000795c */ /* 0x000fe20000300000 */
.L_x_51:
[----:B------:R-:W-:-:S04]  /*6de0*/  ULEA UR52, UR52, UR37, 0x3 ;  /* 0x0000002534347291 */ /* 0x000fc8000f8e183f */
[----:B------:R-:W-:-:S04]  /*6df0*/  UIADD3 UR52, UR52, 0x20428, URZ ;  /* 0x0002042834347890 */ /* 0x000fc8000fffe03f */
[----:B------:R-:W-:-:S09]  /*6e00*/  UPRMT UR52, URZ, 0x654, UR52 ;  /* 0x000006543f347896 */ /* 0x000fd20008000034 */
[----:B------:R-:W-:Y:S01]  /*6e10*/  SYNCS.ARRIVE.TRANS64.RED.A1T0 RZ, [UR52], RZ ;  /* 0x000000ffffff79a7 */ /* 0x000fe20008100434 */
[----:B------:R-:W-:Y:S05]  /*6e20*/  @P1 BRA `(.L_x_52) ;  /* 0x0000000000041947 */ /* 0x000fea0003800000 */
[----:B------:R-:W-:Y:S01]  /*6e30*/  BPT.TRAP 0x1 ;  /* 0x000000040000795c */ /* 0x000fe20000300000 */
.L_x_52:
[----:B------:R-:W1:Y:S01]  /*6e40*/  SHFL.BFLY PT, R0, R3, 0x1, 0x1f ;  /* 0x0c201f0003007f89 */ /* 0x000e6200000e0000 */
[----:B------:R-:W-:Y:S01]  /*6e50*/  BSSY B0, `(.L_x_53) ;  /* 0x0000023000007945 */ /* 0x000fe20003800000 */
[----:B------:R-:W-:Y:S02]  /*6e60*/  IMAD.MOV.U32 R10, RZ, RZ, 0x3f800000 ;  /* 0x3f800000ff0a7424 */ /* 0x000fe400078e00ff */
[----:B------:R-:W2:Y:S01]  /*6e70*/  SHFL.BFLY PT, R7, R6, 0x1, 0x1f ;  /* 0x0c201f0006077f89 */ /* 0x000ea200000e0000 */
[----:B------:R-:W-:Y:S02]  /*6e80*/  IMAD.MOV.U32 R11, RZ, RZ, 0x7f800000 ;  /* 0x7f800000ff0b7424 */ /* 0x000fe400078e00ff */
[----:B-1----:R-:W-:Y:S01]  /*6e90*/  FADD R0, R0, R3 ;  /* 0x0000000300007221 */ /* 0x002fe20000000000 */
[----:B--2---:R-:W-:-:S04]  /*6ea0*/  FADD R15, R7, R6 ;  /* 0x00000006070f7221 */ /* 0x004fc80000000000 */
[----:B------:R-:W1:Y:S01]  /*6eb0*/  SHFL.BFLY PT, R9, R0, 0x2, 0x1f ;  /* 0x0c401f0000097f89 */ /* 0x000e6200000e0000 */
[----:B------:R-:W-:-:S03]  /*6ec0*/  MOV R7, 0x3f800000 ;  /* 0x3f80000000077802 */ /* 0x000fc60000000f00 */
[----:B------:R-:W2:Y:S01]  /*6ed0*/  SHFL.BFLY PT, R20, R15, 0x2, 0x1f ;  /* 0x0c401f000f147f89 */ /* 0x000ea200000e0000 */
[C---:B-1----:R-:W-:Y:S01]  /*6ee0*/  FSETP.NE.AND P0, PT, R0.reuse, -R9, PT ;  /* 0x800000090000720b */ /* 0x042fe20003f05000 */
[----:B------:R-:W-:Y:S01]  /*6ef0*/  FADD R3, R0, R9 ;  /* 0x0000000900037221 */ /* 0x000fe20000000000 */
[----:B------:R-:W-:Y:S01]  /*6f00*/  MOV R9, 0x7f800000 ;  /* 0x7f80000000097802 */ /* 0x000fe20000000f00 */
[----:B--2---:R-:W-:-:S10]  /*6f10*/  FADD R8, R15, R20 ;  /* 0x000000140f087221 */ /* 0x004fd40000000000 */
[----:B------:R-:W-:Y:S05]  /*6f20*/  @!P0 BRA `(.L_x_54) ;  /* 0x0000000000548947 */ /* 0x000fea0003800000 */
[----:B------:R-:W-:Y:S01]  /*6f30*/  IADD3 R0, R3, 0x1800000, RZ ;  /* 0x0180000003007810 */ /* 0x000fe20007ffe0ff */
[----:B------:R-:W-:Y:S03]  /*6f40*/  BSSY B1, `(.L_x_55) ;  /* 0x000000c000017945 */ /* 0x000fe60003800000 */
[----:B------:R-:W-:-:S04]  /*6f50*/  LOP3.LUT R0, R0, 0x7f800000, RZ, 0xc0, !PT ;  /* 0x7f80000000007812 */ /* 0x000fc800078ec0ff */
[----:B------:R-:W-:-:S13]  /*6f60*/  ISETP.GT.U32.AND P0, PT, R0, 0x1ffffff, PT ;  /* 0x01ffffff0000780c */ /* 0x000fda0003f04070 */
[----:B------:R-:W-:Y:S05]  /*6f70*/  @P0 BRA `(.L_x_56) ;  /* 0x0000000000100947 */ /* 0x000fea0003800000 */
[----:B------:R-:W-:-:S07]  /*6f80*/  MOV R14, 0x6fa0 ;  /* 0x00006fa0000e7802 */ /* 0x000fce0000000f00 */
[----:B------:R-:W-:Y:S05]  /*6f90*/  CALL.REL.NOINC `($__internal_0_$__cuda_sm20_rcp_rn_f32_slowpath) ;  /* 0x0000003c00447944 */ /* 0x000fea0003c00000 */
[----:B------:R-:W-:Y:S01]  /*6fa0*/  IMAD.MOV.U32 R7, RZ, RZ, R0 ;  /* 0x000000ffff077224 */ /* 0x000fe200078e0000 */
[----:B------:R-:W-:Y:S06]  /*6fb0*/  BRA `(.L_x_57) ;  /* 0x0000000000107947 */ /* 0x000fec0003800000 */
.L_x_56:
[----:B------:R-:W1:Y:S02]  /*6fc0*/  MUFU.RCP R0, R3 ;  /* 0x0000000300007308 */ /* 0x000e640000001000 */
[----:B-1----:R-:W-:-:S04]  /*6fd0*/  FFMA R6, R3, R0, -1 ;  /* 0xbf80000003067423 */ /* 0x002fc80000000000 */
[----:B------:R-:W-:-:S04]  /*6fe0*/  FADD.FTZ R7, -R6, -RZ ;  /* 0x800000ff06077221 */ /* 0x000fc80000010100 */
[----:B------:R-:W-:-:S07]  /*6ff0*/  FFMA R7, R0, R7, R0 ;  /* 0x0000000700077223 */ /* 0x000fce0000000000 */
.L_x_57:
[----:B------:R-:W-:Y:S05]  /*7000*/  BSYNC B1 ;  /* 0x0000000000017941 */ /* 0x000fea0003800000 */
.L_x_55:
[----:B------:R-:W-:Y:S01]  /*7010*/  FSETP.GEU.AND P0, PT, |R3|, 1.175494350822287508e-38, PT ;  /* 0x008000000300780b */ /* 0x000fe20003f0e200 */
[----:B------:R-:W-:-:S12]  /*7020*/  ULDC UR4, c[0x0][0x600] ;  /* 0x0001800000047ab9 */ /* 0x000fd80000000800 */
[----:B------:R-:W-:-:S04]  /*7030*/  @!P0 FMUL R3, R3, 16777216 ;  /* 0x4b80000003038820 */ /* 0x000fc80000400000 */
[----:B------:R-:W1:Y:S02]  /*7040*/  MUFU.LG2 R0, R3 ;  /* 0x0000000300007308 */ /* 0x000e640000000c00 */
[----:B-1----:R-:W-:-:S04]  /*7050*/  @!P0 FADD R0, R0, -24 ;  /* 0xc1c0000000008421 */ /* 0x002fc80000000000 */
[----:B------:R-:W-:-:S04]  /*7060*/  FMUL R11, R0, 0.69314718246459960938 ;  /* 0x3f317218000b7820 */ /* 0x000fc80000400000 */
[----:B------:R-:W-:-:S07]  /*7070*/  FFMA R11, R4, UR4, R11 ;  /* 0x00000004040b7c23 */ /* 0x000fce000800000b */
.L_x_54:
[----:B------:R-:W-:Y:S05]  /*7080*/  BSYNC B0 ;  /* 0x0000000000007941 */ /* 0x000fea0003800000 */
.L_x_53:
[----:B------:R-:W-:Y:S01]  /*7090*/  FSETP.NE.AND P0, PT, R15, -R20, PT ;  /* 0x800000140f00720b */ /* 0x000fe20003f05000 */
[----:B------:R-:W-:Y:S01]  /*70a0*/  ULDC UR4, c[0x0][0x608] ;  /* 0x0001820000047ab9 */ /* 0x000fe20000000800 */
[----:B------:R-:W-:Y:S01]  /*70b0*/  BSSY B0, `(.L_x_58) ;  /* 0x0000039000007945 */ /* 0x000fe20003800000 */
[----:B------:R-:W-:-:S04]  /*70c0*/  FMUL R7, R7, UR4 ;  /* 0x0000000407077c20 */ /* 0x000fc80008400000 */
        /* <DEDUP_REMOVED lines=32> */
[----:B------:R-:W-:Y:S06]  /*72d0*/  @!P0 BRA `(.L_x_59) ;  /* 0x0000000000588947 */ /* 0x000fec0003800000 */
[----:B------:R-:W-:Y:S01]  /*72e0*/  IADD3 R0, R8, 0x1800000, RZ ;  /* 0x0180000008007810 */ /* 0x000fe20007ffe0ff */
[----:B------:R-:W-:Y:S03]  /*72f0*/  BSSY B1, `(.L_x_60) ;  /* 0x000000d000017945 */ /* 0x000fe60003800000 */
[----:B------:R-:W-:-:S04]  /*7300*/  LOP3.LUT R0, R0, 0x7f800000, RZ, 0xc0, !PT ;  /* 0x7f80000000007812 */ /* 0x000fc800078ec0ff */
[----:B------:R-:W-:-:S13]  /*7310*/  ISETP.GT.U32.AND P0, PT, R0, 0x1ffffff, PT ;  /* 0x01ffffff0000780c */ /* 0x000fda0003f04070 */
[----:B------:R-:W-:Y:S05]  /*7320*/  @P0 BRA `(.L_x_61) ;  /* 0x0000000000140947 */ /* 0x000fea0003800000 */
[----:B------:R-:W-:Y:S01]  /*7330*/  IMAD.MOV.U32 R3, RZ, RZ, R8 ;  /* 0x000000ffff037224 */ /* 0x000fe200078e0008 */
[----:B------:R-:W-:-:S07]  /*7340*/  MOV R14, 0x7360 ;  /* 0x00007360000e7802 */ /* 0x000fce0000000f00 */
[----:B------:R-:W-:Y:S05]  /*7350*/  CALL.REL.NOINC `($__internal_0_$__cuda_sm20_rcp_rn_f32_slowpath) ;  /* 0x0000003800547944 */ /* 0x000fea0003c00000 */
[----:B------:R-:W-:Y:S01]  /*7360*/  MOV R10, R0 ;  /* 0x00000000000a7202 */ /* 0x000fe20000000f00 */
[----:B------:R-:W-:Y:S06]  /*7370*/  BRA `(.L_x_62) ;  /* 0x0000000000107947 */ /* 0x000fec0003800000 */
.L_x_61:
[----:B------:R-:W1:Y:S02]  /*7380*/  MUFU.RCP R3, R8 ;  /* 0x0000000800037308 */ /* 0x000e640000001000 */
[----:B-1----:R-:W-:-:S04]  /*7390*/  FFMA R0, R8, R3, -1 ;  /* 0xbf80000008007423 */ /* 0x002fc80000000003 */
[----:B------:R-:W-:-:S04]  /*73a0*/  FADD.FTZ R0, -R0, -RZ ;  /* 0x800000ff00007221 */ /* 0x000fc80000010100 */
[----:B------:R-:W-:-:S07]  /*73b0*/  FFMA R10, R3, R0, R3 ;  /* 0x00000000030a7223 */ /* 0x000fce0000000003 */
.L_x_62:
[----:B------:R-:W-:Y:S05]  /*73c0*/  BSYNC B1 ;  /* 0x0000000000017941 */ /* 0x000fea0003800000 */
.L_x_60:
[----:B------:R-:W-:Y:S01]  /*73d0*/  FSETP.GEU.AND P0, PT, |R8|, 1.175494350822287508e-38, PT ;  /* 0x008000000800780b */ /* 0x000fe20003f0e200 */
[----:B------:R-:W-:-:S12]  /*73e0*/  ULDC UR4, c[0x0][0x600] ;  /* 0x0001800000047ab9 */ /* 0x000fd80000000800 */
[----:B------:R-:W-:-:S04]  /*73f0*/  @!P0 FMUL R8, R8, 16777216 ;  /* 0x4b80000008088820 */ /* 0x000fc80000400000 */
[----:B------:R-:W1:Y:S02]  /*7400*/  MUFU.LG2 R0, R8 ;  /* 0x0000000800007308 */ /* 0x000e640000000c00 */
[----:B-1----:R-:W-:-:S04]  /*7410*/  @!P0 FADD R0, R0, -24 ;  /* 0xc1c0000000008421 */ /* 0x002fc80000000000 */
[----:B------:R-:W-:-:S04]  /*7420*/  FMUL R0, R0, 0.69314718246459960938 ;  /* 0x3f31721800007820 */ /* 0x000fc80000400000 */
[----:B------:R-:W-:-:S07]  /*7430*/  FFMA R9, R5, UR4, R0 ;  /* 0x0000000405097c23 */ /* 0x000fce0008000000 */
.L_x_59:
[----:B------:R-:W-:Y:S05]  /*7440*/  BSYNC B0 ;  /* 0x0000000000007941 */ /* 0x000fea0003800000 */
.L_x_58:
[----:B------:R-:W-:Y:S01]  /*7450*/  SHF.L.U32 R0, R120, 0x1f, RZ ;  /* 0x0000001f78007819 */ /* 0x000fe200000006ff */
[----:B------:R-:W-:Y:S01]  /*7460*/  UISETP.NE.AND UP0, UPT, UR49, 0x1, UPT ;  /* 0x000000013100788c */ /* 0x000fe2000bf05270 */
[----:B------:R-:W-:Y:S01]  /*7470*/  LOP3.LUT P0, RZ, R2, 0x3, RZ, 0xc0, !PT ;  /* 0x0000000302ff7812 */ /* 0x000fe2000780c0ff */
[----:B------:R-:W-:Y:S01]  /*7480*/  UISETP.NE.AND UP1, UPT, UR49, 0x2, UPT ;  /* 0x000000023100788c */ /* 0x000fe2000bf25270 */
[----:B------:R-:W1:Y:S01]  /*7490*/  SYNCS.PHASECHK.TRANS64.TRYWAIT P1, [UR50+0x8], R0 ;  /* 0x00000800ff0075a7 */ /* 0x000e620008020172 */
[----:B------:R-:W-:Y:S02]  /*74a0*/  ULDC UR4, c[0x0][0x608] ;  /* 0x0001820000047ab9 */ /* 0x000fe40000000800 */
[----:B------:R-:W-:-:S05]  /*74b0*/  FMUL R10, R10, UR4 ;  /* 0x000000040a0a7c20 */ /* 0x000fca0008400000 */
[----:B------:R-:W-:Y:S02]  /*74c0*/  @!UP0 ULOP3.LUT UP2, URZ, UR44, 0x2, URZ, 0xc0, !UPT ;  /* 0x000000022c3f8892 */ /* 0x000fe4000f84c03f */
[----:B------:R-:W-:Y:S02]  /*74d0*/  @!UP0 ULOP3.LUT UR44, UR44, 0x1, URZ, 0xc0, !UPT ;  /* 0x000000012c2c8892 */ /* 0x000fe4000f8ec03f */
[----:B------:R-:W-:Y:S02]  /*74e0*/  @!UP0 USEL UR5, URZ, 0x1, UP2 ;  /* 0x000000013f058887 */ /* 0x000fe40009000000 */
[----:B------:R-:W-:Y:S02]  /*74f0*/  @!UP1 UIADD3 UR6, UR44, 0x1, URZ ;  /* 0x000000012c069890 */ /* 0x000fe4000fffe03f */
[----:B------:R-:W-:Y:S02]  /*7500*/  @!UP0 ULOP3.LUT UR43, UR43, UR5, URZ, 0x3c, !UPT ;  /* 0x000000052b2b8292 */ /* 0x000fe4000f8e3c3f */
[----:B------:R-:W-:-:S02]  /*7510*/  @!UP1 UISETP.GT.U32.AND UP2, UPT, UR6, 0x1, UPT ;  /* 0x000000010600988c */ /* 0x000fc4000bf44070 */
[----:B------:R-:W-:Y:S02]  /*7520*/  @!UP1 ULOP3.LUT UR44, UR44, 0x1, URZ, 0xc, !UPT ;  /* 0x000000012c2c9892 */ /* 0x000fe4000f8e0c3f */
[----:B------:R-:W-:-:S04]  /*7530*/  @!UP1 USEL UR5, URZ, 0x1, !UP2 ;  /* 0x000000013f059887 */ /* 0x000fc8000d000000 */
[----:B------:R-:W-:Y:S01]  /*7540*/  @!UP1 ULOP3.LUT UR43, UR43, UR5, URZ, 0x3c, !UPT ;  /* 0x000000052b2b9292 */ /* 0x000fe2000f8e3c3f */
[----:B-1----:R-:W-:Y:S11]  /*7550*/  @!P1 BRA `(.L_x_63) ;  /* 0x0000003000dc9947 */ /* 0x002ff60003800000 */
.L_x_132:
[----:B------:R-:W-:Y:S04]  /*7560*/  BSSY B0, `(.L_x_64) ;  /* 0x000001b000007945 */ /* 0x000fe80003800000 */
[----:B------:R-:W-:Y:S05]  /*7570*/  @P0 BRA `(.L_x_65) ;  /* 0x0000000000640947 */ /* 0x000fea0003800000 */
[----:B------:R-:W2:Y:S01]  /*7580*/  LDC.64 R6, c[0x0][0x688] ;  /* 0x0001a200ff067b82 */ /* 0x000ea20000000a00 */
[----:B-1----:R-:W-:Y:S01]  /*7590*/  LOP3.LUT R0, R2, 0x60, RZ, 0xc0, !PT ;  /* 0x0000006002007812 */ /* 0x002fe200078ec0ff */
[----:B------:R-:W-:Y:S01]  /*75a0*/  UIADD3 UR4, -UR41, URZ, URZ ;  /* 0x0000003f29047290 */ /* 0x000fe2000fffe13f */
[----:B------:R-:W-:Y:S01]  /*75b0*/  SHF.R.U32.HI R4, RZ, 0x2, R2 ;  /* 0x00000002ff047819 */ /* 0x000fe20000011602 */
[----:B------:R-:W-:Y:S01]  /*75c0*/  ULDC UR5, c[0x0][0xa10] ;  /* 0x0002840000057ab9 */ /* 0x000fe20000000800 */
[----:B------:R-:W-:Y:S01]  /*75d0*/  SHF.R.U32.HI R0, RZ, 0x5, R0 ;  /* 0x00000005ff007819 */ /* 0x000fe20000011600 */
[----:B------:R-:W-:Y:S01]  /*75e0*/  UIMAD UR4, UR5, UR4, UR40 ;  /* 0x00000004050472a4 */ /* 0x000fe2000f8e0228 */
[----:B------:R-:W-:Y:S01]  /*75f0*/  LOP3.LUT R4, R4, 0x7, RZ, 0xc0, !PT ;  /* 0x0000000704047812 */ /* 0x000fe200078ec0ff */
[----:B------:R-:W-:Y:S01]  /*7600*/  IMAD.SHL.U32 R3, R16, 0x40, RZ ;  /* 0x0000004010037824 */ /* 0x000fe200078e00ff */
[----:B------:R-:W-:-:S04]  /*7610*/  SHF.L.U32 R5, R0, 0x4, RZ ;  /* 0x0000000400057819 */ /* 0x000fc800000006ff */
[----:B------:R-:W-:-:S05]  /*7620*/  LOP3.LUT R4, R5, 0xfffffff0, R4, 0xe2, !PT ;  /* 0xfffffff005047812 */ /* 0x000fca00078ee204 */
[----:B------:R-:W-:Y:S02]  /*7630*/  IMAD.IADD R5, R3, 0x1, R4 ;  /* 0x0000000103057824 */ /* 0x000fe400078e0204 */
[----:B--2---:R-:W-:-:S03]  /*7640*/  IMAD R0, R6, UR4, R3 ;  /* 0x0000000406007c24 */ /* 0x004fc6000f8e0203 */
[----:B------:R-:W-:Y:S01]  /*7650*/  IADD3 R6, R5, 0x8, RZ ;  /* 0x0000000805067810 */ /* 0x000fe20007ffe0ff */
[----:B------:R-:W-:Y:S01]  /*7660*/  ULDC UR4, c[0x0][0x288] ;  /* 0x0000a20000047ab9 */ /* 0x000fe20000000800 */
[----:B------:R-:W-:Y:S01]  /*7670*/  IMAD R3, R7, UR36, R0 ;  /* 0x0000002407037c24 */ /* 0x000fe2000f8e0200 */
[----:B------:R-:W-:Y:S02]  /*7680*/  ISETP.GE.U32.AND P0, PT, R5, UR4, PT ;  /* 0x0000000405007c0c */ /* 0x000fe4000bf06070 */
[----:B------:R-:W-:Y:S01]  /*7690*/  ISETP.GE.U32.AND P1, PT, R6, UR4, PT ;  /* 0x0000000406007c0c */ /* 0x000fe2000bf26070 */
[----:B------:R-:W-:Y:S01]  /*76a0*/  ULDC.64 UR4, c[0x0][0x680] ;  /* 0x0001a00000047ab9 */ /* 0x000fe20000000a00 */
[----:B------:R-:W-:-:S04]  /*76b0*/  IADD3 R0, P2, R4, R3, RZ ;  /* 0x0000000304007210 */ /* 0x000fc80007f5e0ff */
[----:B------:R-:W-:Y:S02]  /*76c0*/  LEA.HI.X.SX32 R3, R3, RZ, 0x1, P2 ;  /* 0x000000ff03037211 */ /* 0x000fe400010f0eff */
[----:B------:R-:W-:-:S04]  /*76d0*/  LEA R4, P2, R0, UR4, 0x2 ;  /* 0x0000000400047c11 */ /* 0x000fc8000f8410ff */
[----:B------:R-:W-:-:S05]  /*76e0*/  LEA.HI.X R5, R0, UR5, R3, 0x2, P2 ;  /* 0x0000000500057c11 */ /* 0x000fca00090f1403 */
[----:B------:R2:W-:Y:S04]  /*76f0*/  @!P0 STG.E desc[UR56][R4.64], R11 ;  /* 0x0000000b04008986 */ /* 0x0005e8000c101938 */
[----:B------:R2:W-:Y:S02]  /*7700*/  @!P1 STG.E desc[UR56][R4.64+0x20], R9 ;  /* 0x0000200904009986 */ /* 0x0005e4000c101938 */
.L_x_65:
[----:B------:R-:W-:Y:S05]  /*7710*/  BSYNC B0 ;  /* 0x0000000000007941 */ /* 0x000fea0003800000 */
.L_x_64:
[----:B------:R-:W-:Y:S01]  /*7720*/  ULDC.64 UR4, c[0x0][0x730] ;  /* 0x0001cc0000047ab9 */ /* 0x000fe20000000a00 */
[-C--:B------:R-:W-:Y:S01]  /*7730*/  FMUL R88, R26, R10.reuse ;  /* 0x0000000a1a587220 */ /* 0x080fe20000400000 */
[----:B------:R-:W-:Y:S01]  /*7740*/  ISETP.NE.U32.AND P0, PT, RZ, UR4, PT ;  /* 0x00000004ff007c0c */ /* 0x000fe2000bf05070 */
[-C--:B------:R-:W-:Y:S01]  /*7750*/  FMUL R89, R27, R10.reuse ;  /* 0x0000000a1b597220 */ /* 0x080fe20000400000 */
[-C--:B------:R-:W-:Y:S01]  /*7760*/  FMUL R30, R30, R10.reuse ;  /* 0x0000000a1e1e7220 */ /* 0x080fe20000400000 */
[-C--:B------:R-:W-:Y:S01]  /*7770*/  FMUL R31, R31, R10.reuse ;  /* 0x0000000a1f1f7220 */ /* 0x080fe20000400000 */
[----:B------:R-:W-:Y:S01]  /*7780*/  ISETP.NE.AND.EX P0, PT, RZ, UR5, PT, P0 ;  /* 0x00000005ff007c0c */ /* 0x000fe2000bf05300 */
        /* <DEDUP_REMOVED lines=28> */
[----:B------:R-:W-:Y:S06]  /*7950*/  @P0 BRA `(.L_x_66) ;  /* 0x0000000000240947 */ /* 0x000fec0003800000 */
[----:B------:R-:W-:Y:S02]  /*7960*/  ULDC.64 UR4, c[0x0][0x728] ;  /* 0x0001ca0000047ab9 */ /* 0x000fe40000000a00 */
[----:B------:R-:W-:-:S04]  /*7970*/  ISETP.NE.U32.AND P0, PT, RZ, UR4, PT ;  /* 0x00000004ff007c0c */ /* 0x000fc8000bf05070 */
[----:B------:R-:W-:-:S13]  /*7980*/  ISETP.NE.AND.EX P0, PT, RZ, UR5, PT, P0 ;  /* 0x00000005ff007c0c */ /* 0x000fda000bf05300 */
[----:B------:R-:W-:Y:S05]  /*7990*/  @!P0 BRA `(.L_x_67) ;  /* 0x00000000000c8947 */ /* 0x000fea0003800000 */
[----:B--2---:R-:W2:Y:S02]  /*79a0*/  LDC.64 R4, c[0x0][0x728] ;  /* 0x0001ca00ff047b82 */ /* 0x004ea40000000a00 */
[----:B--2---:R3:W5:Y:S01]  /*79b0*/  LDG.E R22, desc[UR56][R4.64] ;  /* 0x0000003804167981 */ /* 0x004762000c1e1900 */
[----:B------:R-:W-:Y:S05]  /*79c0*/  BRA `(.L_x_66) ;  /* 0x0000000000087947 */ /* 0x000fea0003800000 */
.L_x_67:
[----:B------:R-:W-:Y:S02]  /*79d0*/  ULDC UR4, c[0x0][0x720] ;  /* 0x0001c80000047ab9 */ /* 0x000fe40000000800 */
[----:B------:R-:W-:-:S07]  /*79e0*/  IMAD.U32 R22, RZ, RZ, UR4 ;  /* 0x00000004ff167e24 */ /* 0x000fce000f8e00ff */
.L_x_66:
[----:B-1----:R-:W-:-:S04]  /*79f0*/  MOV R0, RZ ;  /* 0x000000ff00007202 */ /* 0x002fc80000000f00 */
[----:B------:R-:W-:-:S13]  /*7a00*/  LOP3.LUT P0, RZ, R0, 0x1bf, RZ, 0xc0, !PT ;  /* 0x000001bf00ff7812 */ /* 0x000fda000780c0ff */
[----:B------:R-:W-:Y:S05]  /*7a10*/  @!P0 BRA `(.L_x_68) ;  /* 0x0000000000408947 */ /* 0x000fea0003800000 */
[----:B------:R-:W-:Y:S01]  /*7a20*/  MOV R0, 0x0 ;  /* 0x0000000000007802 */ /* 0x000fe20000000f00 */
[----:B------:R-:W-:Y:S01]  /*7a30*/  ULDC.64 UR4, c[0x4][0x70] ;  /* 0x01001c0000047ab9 */ /* 0x000fe20000000a00 */
[----:B------:R-:W-:Y:S01]  /*7a40*/  ULDC.64 UR6, c[0x4][0x8] ;  /* 0x0100020000067ab9 */ /* 0x000fe20000000a00 */
[----:B--23--:R-:W-:Y:S01]  /*7a50*/  MOV R4, UR4 ;  /* 0x0000000400047c02 */ /* 0x00cfe20008000f00 */
[----:B------:R1:W2:Y:S01]  /*7a60*/  LDC.64 R14, c[0x4][R0] ;  /* 0x01000000000e7b82 */ /* 0x0002a20000000a00 */
[----:B------:R-:W-:Y:S01]  /*7a70*/  IMAD.U32 R5, RZ, RZ, UR5 ;  /* 0x00000005ff057e24 */ /* 0x000fe2000f8e00ff */
[----:B------:R-:W-:Y:S01]  /*7a80*/  ULDC.64 UR4, c[0x4][0x78] ;  /* 0x01001e0000047ab9 */ /* 0x000fe20000000a00 */
[----:B------:R-:W-:Y:S01]  /*7a90*/  MOV R10, UR6 ;  /* 0x00000006000a7c02 */ /* 0x000fe20008000f00 */
[----:B------:R-:W-:Y:S01]  /*7aa0*/  IMAD.U32 R7, RZ, RZ, UR5 ;  /* 0x00000005ff077e24 */ /* 0x000fe2000f8e00ff */
[----:B------:R-:W-:Y:S01]  /*7ab0*/  MOV R6, UR4 ;  /* 0x0000000400067c02 */ /* 0x000fe20008000f00 */
[----:B------:R-:W-:Y:S01]  /*7ac0*/  IMAD.U32 R11, RZ, RZ, UR7 ;  /* 0x00000007ff0b7e24 */ /* 0x000fe2000f8e00ff */
[----:B------:R-:W-:Y:S01]  /*7ad0*/  MOV R8, 0x70 ;  /* 0x0000007000087802 */ /* 0x000fe20000000f00 */
[----:B------:R-:W-:Y:S01]  /*7ae0*/  IMAD.MOV.U32 R12, RZ, RZ, 0x1 ;  /* 0x00000001ff0c7424 */ /* 0x000fe200078e00ff */
[----:B-1----:R-:W-:-:S07]  /*7af0*/  MOV R13, RZ ;  /* 0x000000ff000d7202 */ /* 0x002fce0000000f00 */
[----:B------:R-:W-:-:S07]  /*7b00*/  LEPC R20, `(.L_x_68) ;  /* 0x000000001014794e */ /* 0x000fce0000000000 */
[----:B--2--5:R-:W-:Y:S05]  /*7b10*/  CALL.ABS.NOINC R14 ;  /* 0x000000000e007343 */ /* 0x024fea0003c00000 */
.L_x_68:
[----:B------:R-:W-:Y:S01]  /*7b20*/  MOV R3, UR49 ;  /* 0x0000003100037c02 */ /* 0x000fe20008000f00 */
[----:B------:R-:W-:-:S04]  /*7b30*/  IMAD.U32 R26, RZ, RZ, UR37 ;  /* 0x00000025ff1a7e24 */ /* 0x000fc8000f8e00ff */
[----:B------:R-:W-:-:S04]  /*7b40*/  IMAD R26, R3, 0x2200, R26 ;  /* 0x00002200031a7824 */ /* 0x000fc800078e021a */
[----:B------:R-:W-:-:S05]  /*7b50*/  VIADD R27, R26, 0x19e00 ;  /* 0x00019e001a1b7836 */ /* 0x000fca0000000000 */
        /* <DEDUP_REMOVED lines=18> */
.L_x_69:
[C---:B------:R-:W-:Y:S01]  /*7c80*/  IMAD.SHL.U32 R0, R2.reuse, 0x10, RZ ;  /* 0x0000001002007824 */ /* 0x040fe200078e00ff */
[----:B------:R-:W-:Y:S01]  /*7c90*/  SHF.L.U32 R3, R2, 0x5, RZ ;  /* 0x0000000502037819 */ /* 0x000fe200000006ff */
[----:B------:R-:W-:Y:S01]  /*7ca0*/  ULDC.64 UR4, c[0x0][0x730] ;  /* 0x0001cc0000047ab9 */ /* 0x000fe20000000a00 */
[----:B--23--:R-:W-:Y:S02]  /*7cb0*/  SHF.R.U32.HI R5, RZ, 0x1, R2 ;  /* 0x00000001ff057819 */ /* 0x00cfe40000011602 */
[----:B------:R-:W-:Y:S02]  /*7cc0*/  LOP3.LUT R0, R0, 0x600, RZ, 0xc0, !PT ;  /* 0x0000060000007812 */ /* 0x000fe400078ec0ff */
[----:B------:R-:W-:Y:S02]  /*7cd0*/  LOP3.LUT R4, R3, 0xc0, RZ, 0xc0, !PT ;  /* 0x000000c003047812 */ /* 0x000fe400078ec0ff */
[--C-:B------:R-:W-:Y:S02]  /*7ce0*/  LOP3.LUT R0, R0, 0x20, R3.reuse, 0xf8, !PT ;  /* 0x0000002000007812 */ /* 0x100fe400078ef803 */
[----:B------:R-:W-:Y:S01]  /*7cf0*/  ISETP.NE.U32.AND P0, PT, RZ, UR4, PT ;  /* 0x00000004ff007c0c */ /* 0x000fe2000bf05070 */
[----:B------:R-:W-:Y:S01]  /*7d00*/  ULDC UR4, c[0x0][0x720] ;  /* 0x0001c80000047ab9 */ /* 0x000fe20000000800 */
[----:B------:R-:W-:-:S02]  /*7d10*/  LOP3.LUT R3, R0, 0x100, R3, 0xf8, !PT ;  /* 0x0000010000037812 */ /* 0x000fc400078ef803 */
[----:B------:R-:W-:Y:S02]  /*7d20*/  LOP3.LUT R0, R2, 0x7f, RZ, 0xc0, !PT ;  /* 0x0000007f02007812 */ /* 0x000fe400078ec0ff */
[----:B------:R-:W-:Y:S02]  /*7d30*/  ISETP.NE.AND.EX P0, PT, RZ, UR5, PT, P0 ;  /* 0x00000005ff007c0c */ /* 0x000fe4000bf05300 */
[----:B------:R-:W-:Y:S02]  /*7d40*/  IADD3 R0, R0, 0x1f, RZ ;  /* 0x0000001f00007810 */ /* 0x000fe40007ffe0ff */
[----:B------:R-:W-:Y:S01]  /*7d50*/  LOP3.LUT R4, R4, 0x8, R5, 0xf8, !PT ;  /* 0x0000000804047812 */ /* 0x000fe200078ef805 */
[----:B------:R-:W-:Y:S01]  /*7d60*/  IMAD.SHL.U32 R5, R2, 0x4, RZ ;  /* 0x0000000402057824 */ /* 0x000fe200078e00ff */
[----:B-----5:R-:W-:Y:S02]  /*7d70*/  FSEL R90, R22, UR4, !P0 ;  /* 0x00000004165a7c08 */ /* 0x020fe4000c000000 */
[----:B------:R-:W-:-:S02]  /*7d80*/  ISETP.GT.U32.AND P1, PT, R0, 0x3e, PT ;  /* 0x0000003e0000780c */ /* 0x000fc40003f24070 */
[----:B------:R-:W-:Y:S01]  /*7d90*/  LOP3.LUT R4, R4, 0x18, R5, 0x78, !PT ;  /* 0x0000001804047812 */ /* 0x000fe200078e7805 */
[-C--:B------:R-:W-:Y:S01]  /*7da0*/  FMUL R5, R88, R90.reuse ;  /* 0x0000005a58057220 */ /* 0x080fe20000400000 */
[-C--:B------:R-:W-:Y:S01]  /*7db0*/  FMUL R0, R89, R90.reuse ;  /* 0x0000005a59007220 */ /* 0x080fe20000400000 */
[----:B------:R-:W-:Y:S01]  /*7dc0*/  FMUL R25, R25, R90 ;  /* 0x0000005a19197220 */ /* 0x000fe20000400000 */
[----:B------:R-:W-:Y:S01]  /*7dd0*/  LOP3.LUT R3, R3, R4, RZ, 0xfc, !PT ;  /* 0x0000000403037212 */ /* 0x000fe200078efcff */
[-C--:B------:R-:W-:Y:S01]  /*7de0*/  FMUL R4, R24, R90.reuse ;  /* 0x0000005a18047220 */ /* 0x080fe20000400000 */
[-C--:B------:R-:W-:Y:S01]  /*7df0*/  FMUL R7, R30, R90.reuse ;  /* 0x0000005a1e077220 */ /* 0x080fe20000400000 */
[-C--:B------:R-:W-:Y:S01]  /*7e00*/  FMUL R8, R31, R90.reuse ;  /* 0x0000005a1f087220 */ /* 0x080fe20000400000 */
[-C--:B------:R-:W-:Y:S01]  /*7e10*/  FMUL R9, R34, R90.reuse ;  /* 0x0000005a22097220 */ /* 0x080fe20000400000 */
[-C--:B------:R-:W-:Y:S01]  /*7e20*/  FMUL R10, R35, R90.reuse ;  /* 0x0000005a230a7220 */ /* 0x080fe20000400000 */
        /* <DEDUP_REMOVED lines=9> */
[----:B------:R-:W-:Y:S01]  /*7ec0*/  IMAD.MOV.U32 R0, RZ, RZ, 0x20 ;  /* 0x00000020ff007424 */ /* 0x000fe200078e00ff */
[----:B------:R-:W-:Y:S01]  /*7ed0*/  LOP3.LUT P0, RZ, R2, 0x4, RZ, 0xc0, !PT ;  /* 0x0000000402ff7812 */ /* 0x000fe2000780c0ff */
        /* <DEDUP_REMOVED lines=13> */
[----:B------:R-:W-:Y:S01]  /*7fb0*/  F2FP.F16.F32.PACK_AB R7, R8, R7 ;  /* 0x000000070807723e */ /* 0x000fe200000000ff */
        /* <DEDUP_REMOVED lines=38> */
[----:B------:R-:W-:Y:S01]  /*8220*/  IMAD R25, R3, 0x2, R26 ;  /* 0x0000000203197824 */ /* 0x000fe200078e021a */
[----:B------:R-:W-:-:S02]  /*8230*/  F2FP.F16.F32.PACK_AB R8, R33, R32 ;  /* 0x000000202108723e */ /* 0x000fc400000000ff */
[----:B------:R-:W-:Y:S02]  /*8240*/  F2FP.F16.F32.PACK_AB R10, R37, R36 ;  /* 0x00000024250a723e */ /* 0x000fe400000000ff */
[----:B------:R-:W-:Y:S02]  /*8250*/  F2FP.F16.F32.PACK_AB R11, R12, R11 ;  /* 0x0000000b0c0b723e */ /* 0x000fe400000000ff */
[----:B------:R-:W-:Y:S02]  /*8260*/  SEL R0, R0, 0xffffffe0, !P0 ;  /* 0xffffffe000007807 */ /* 0x000fe40004000000 */
[----:B------:R-:W-:Y:S01]  /*8270*/  LEA R27, R3, R27, 0x1 ;  /* 0x0000001b031b7211 */ /* 0x000fe200078e08ff */
[----:B------:R-:W-:Y:S06]  /*8280*/  @P1 BRA `(.L_x_70) ;  /* 0x0000000000041947 */ /* 0x000fec0003800000 */
[----:B------:R-:W-:-:S04]  /*8290*/  DEPBAR.LE SB0, 0x1 ;  /* 0x000080400000791a */ /* 0x000fc80000000000 */
.L_x_70:
[----:B------:R-:W-:Y:S05]  /*82a0*/  WARPSYNC.ALL ;  /* 0x0000000000007948 */ /* 0x000fea0003800000 */
[----:B------:R-:W-:Y:S01]  /*82b0*/  BAR.SYNC.DEFER_BLOCKING 0x1, 0x80 ;  /* 0x0042000000007b1d */ /* 0x000fe20000010000 */
[----:B------:R-:W-:Y:S02]  /*82c0*/  IADD3 R3, R27, R0, RZ ;  /* 0x000000001b037210 */ /* 0x000fe40007ffe0ff */
[----:B------:R-:W-:Y:S02]  /*82d0*/  F2FP.F16.F32.PACK_AB R13, R13, R14 ;  /* 0x0000000e0d0d723e */ /* 0x000fe400000000ff */
[----:B------:R-:W-:Y:S01]  /*82e0*/  F2FP.F16.F32.PACK_AB R12, R41, R40 ;  /* 0x00000028290c723e */ /* 0x000fe200000000ff */
[----:B------:R-:W-:Y:S01]  /*82f0*/  BSSY B0, `(.L_x_71) ;  /* 0x000001f000007945 */ /* 0x000fe20003800000 */
[----:B------:R-:W-:-:S02]  /*8300*/  F2FP.F16.F32.PACK_AB R14, R45, R44 ;  /* 0x0000002c2d0e723e */ /* 0x000fc400000000ff */
[----:B------:R-:W-:Y:S02]  /*8310*/  F2FP.F16.F32.PACK_AB R15, R15, R20 ;  /* 0x000000140f0f723e */ /* 0x000fe400000000ff */
[----:B------:R-:W-:Y:S02]  /*8320*/  F2FP.F16.F32.PACK_AB R88, R49, R48 ;  /* 0x000000303158723e */ /* 0x000fe400000000ff */
[----:B------:R-:W-:Y:S02]  /*8330*/  F2FP.F16.F32.PACK_AB R89, R21, R24 ;  /* 0x000000181559723e */ /* 0x000fe400000000ff */
[----:B------:R-:W-:Y:S02]  /*8340*/  F2FP.F16.F32.PACK_AB R90, R53, R52 ;  /* 0x00000034355a723e */ /* 0x000fe400000000ff */
[----:B------:R-:W-:Y:S02]  /*8350*/  F2FP.F16.F32.PACK_AB R91, R28, R31 ;  /* 0x0000001f1c5b723e */ /* 0x000fe400000000ff */
[----:B------:R-:W-:Y:S01]  /*8360*/  IADD3 R0, R0, 0x1000, R27 ;  /* 0x0000100000007810 */ /* 0x000fe20007ffe01b */
[----:B------:R1:W-:Y:S04]  /*8370*/  STSM.16.M88.4 [R25+0x19e00], R4 ;  /* 0x019e000419007844 */ /* 0x0003e80000000200 */
[----:B------:R1:W-:Y:S01]  /*8380*/  STSM.16.M88.4 [R3], R8 ;  /* 0x0000000803007844 */ /* 0x0003e20000000200 */
[----:B------:R-:W-:Y:S01]  /*8390*/  @!PT LDS RZ, [RZ] ;  /* 0x00000000fffff984 */ /* 0x000fe20000000800 */
[----:B------:R-:W-:Y:S01]  /*83a0*/  @!PT LDS RZ, [RZ] ;  /* 0x00000000fffff984 */ /* 0x000fe20000000800 */
[----:B------:R-:W-:Y:S01]  /*83b0*/  @!PT LDS RZ, [RZ] ;  /* 0x00000000fffff984 */ /* 0x000fe20000000800 */
[----:B------:R-:W-:Y:S01]  /*83c0*/  @!PT LDS RZ, [RZ] ;  /* 0x00000000fffff984 */ /* 0x000fe20000000800 */
[----:B------:R2:W-:Y:S06]  /*83d0*/  MEMBAR.ALL.CTA ;  /* 0x0000000000007992 */ /* 0x0005ec0000008000 */
[----:B--2---:R-:W2:Y:S02]  /*83e0*/  FENCE.VIEW.ASYNC.S ;  /* 0x00000000000073c6 */ /* 0x004ea40000000000 */
[----:B--2---:R-:W-:Y:S06]  /*83f0*/  BAR.SYNC.DEFER_BLOCKING 0x1, 0x80 ;  /* 0x0042000000007b1d */ /* 0x004fec0000010000 */
[----:B------:R-:W-:Y:S05]  /*8400*/  @P1 BRA `(.L_x_72) ;  /* 0x0000000000341947 */ /* 0x000fea0003800000 */
[----:B------:R-:W-:Y:S01]  /*8410*/  R2UR UR34, R16 ;  /* 0x00000000102272ca */ /* 0x000fe200000e0000 */
[----:B------:R-:W-:Y:S01]  /*8420*/  UIADD3 UR35, -UR41, URZ, URZ ;  /* 0x0000003f29237290 */ /* 0x000fe2000fffe13f */
[----:B------:R-:W-:Y:S01]  /*8430*/  R2UR UR32, R26 ;  /* 0x000000001a2072ca */ /* 0x000fe200000e0000 */
[----:B------:R-:W-:Y:S01]  /*8440*/  UIADD3 UR6, UP0, UR54, 0x670, URZ ;  /* 0x0000067036067890 */ /* 0x000fe2000ff1e03f */
[----:B------:R-:W-:Y:S01]  /*8450*/  ULDC UR4, c[0x0][0xa10] ;  /* 0x0002840000047ab9 */ /* 0x000fe20000000800 */
[----:B------:R-:W-:Y:S01]  /*8460*/  UMOV UR33, URZ ;  /* 0x0000003f00217c82 */ /* 0x000fe20008000000 */
[----:B------:R-:W-:Y:S02]  /*8470*/  UIMAD UR35, UR4, UR35, UR40 ;  /* 0x00000023042372a4 */ /* 0x000fe4000f8e0228 */
[----:B------:R-:W-:-:S05]  /*8480*/  UIADD3.X UR7, URZ, UR55, URZ, UP0, !UPT ;  /* 0x000000373f077290 */ /* 0x000fca00087fe43f */
[----:B------:R-:W-:Y:S02]  /*8490*/  USHF.L.U32 UR34, UR34, 0x6, URZ ;  /* 0x0000000622227899 */ /* 0x000fe4000800063f */
[----:B------:R-:W-:-:S09]  /*84a0*/  UIADD3 UR32, UR32, 0x19e00, URZ ;  /* 0x00019e0020207890 */ /* 0x000fd2000fffe03f */
[----:B------:R2:W-:Y:S01]  /*84b0*/  UTMASTG.4D [UR32], [UR6] ;  /* 0x00000020060073b5 */ /* 0x0005e20008018000 */
[----:B------:R0:W-:Y:S01]  /*84c0*/  UTMACMDFLUSH ;  /* 0x00000000000079b7 */ /* 0x0001e20000000000 */
[----:B--2---:R-:W-:-:S04]  /*84d0*/  DEPBAR.LE SB0, 0x1 ;  /* 0x000080400000791a */ /* 0x004fc80000000000 */
.L_x_72:
[----:B------:R-:W-:Y:S05]  /*84e0*/  BSYNC B0 ;  /* 0x0000000000007941 */ /* 0x000fea0003800000 */
.L_x_71:
[----:B------:R-:W-:Y:S01]  /*84f0*/  BAR.SYNC.DEFER_BLOCKING 0x1, 0x80 ;  /* 0x0042000000007b1d */ /* 0x000fe20000010000 */
[----:B------:R-:W-:Y:S02]  /*8500*/  F2FP.F16.F32.PACK_AB R64, R65, R64 ;  /* 0x000000404140723e */ /* 0x000fe400000000ff */
[----:B-1----:R-:W-:Y:S02]  /*8510*/  F2FP.F16.F32.PACK_AB R4, R57, R56 ;  /* 0x000000383904723e */ /* 0x002fe400000000ff */
[----:B------:R-:W-:Y:S01]  /*8520*/  F2FP.F16.F32.PACK_AB R5, R30, R35 ;  /* 0x000000231e05723e */ /* 0x000fe200000000ff */
[----:B------:R-:W-:Y:S01]  /*8530*/  BSSY B0, `(.L_x_73) ;  /* 0x000001d000007945 */ /* 0x000fe20003800000 */
[----:B------:R-:W-:Y:S02]  /*8540*/  F2FP.F16.F32.PACK_AB R6, R61, R60 ;  /* 0x0000003c3d06723e */ /* 0x000fe400000000ff */
[----:B------:R-:W-:Y:S02]  /*8550*/  F2FP.F16.F32.PACK_AB R7, R34, R39 ;  /* 0x000000272207723e */ /* 0x000fe400000000ff */
[----:B------:R-:W-:-:S02]  /*8560*/  F2FP.F16.F32.PACK_AB R65, R38, R43 ;  /* 0x0000002b2641723e */ /* 0x000fc400000000ff */
[----:B------:R-:W-:Y:S02]  /*8570*/  F2FP.F16.F32.PACK_AB R66, R69, R68 ;  /* 0x000000444542723e */ /* 0x000fe400000000ff */
[----:B------:R-:W-:Y:S01]  /*8580*/  F2FP.F16.F32.PACK_AB R67, R42, R47 ;  /* 0x0000002f2a43723e */ /* 0x000fe200000000ff */
        /* <DEDUP_REMOVED lines=15> */
[----:B------:R-:W-:Y:S01]  /*8680*/  UMOV UR33, 0x20 ;  /* 0x0000002000217882 */ /* 0x000fe20000000000 */
[----:B------:R-:W-:Y:S02]  /*8690*/  UIMAD UR35, UR4, UR35, UR40 ;  /* 0x00000023042372a4 */ /* 0x000fe4000f8e0228 */
[----:B------:R-:W-:-:S05]  /*86a0*/  UIADD3.X UR7, URZ, UR55, URZ, UP0, !UPT ;  /* 0x000000373f077290 */ /* 0x000fca00087fe43f */
[----:B------:R-:W-:Y:S02]  /*86b0*/  USHF.L.U32 UR34, UR34, 0x6, URZ ;  /* 0x0000000622227899 */ /* 0x000fe4000800063f */
[----:B------:R-:W-:-:S09]  /*86c0*/  UIADD3 UR32, UR32, 0x1ae00, URZ ;  /* 0x0001ae0020207890 */ /* 0x000fd2000fffe03f */
[----:B------:R2:W-:Y:S01]  /*86d0*/  UTMASTG.4D [UR32], [UR6] ;  /* 0x00000020060073b5 */ /* 0x0005e20008018000 */
[----:B------:R0:W-:Y:S01]  /*86e0*/  UTMACMDFLUSH ;  /* 0x00000000000079b7 */ /* 0x0001e20000000000 */
[----:B--2---:R-:W-:-:S04]  /*86f0*/  DEPBAR.LE SB0, 0x1 ;  /* 0x000080400000791a */ /* 0x004fc80000000000 */
.L_x_74:
[----:B------:R-:W-:Y:S05]  /*8700*/  BSYNC B0 ;  /* 0x0000000000007941 */ /* 0x000fea0003800000 */
.L_x_73:
[----:B------:R-:W-:Y:S01]  /*8710*/  BAR.SYNC.DEFER_BLOCKING 0x1, 0x80 ;  /* 0x0042000000007b1d */ /* 0x000fe20000010000 */
[----:B------:R-:W-:Y:S02]  /*8720*/  F2FP.F16.F32.PACK_AB R72, R73, R72 ;  /* 0x000000484948723e */ /* 0x000fe400000000ff */
[----:B------:R-:W-:Y:S02]  /*8730*/  F2FP.F16.F32.PACK_AB R73, R46, R51 ;  /* 0x000000332e49723e */ /* 0x000fe400000000ff */
[----:B------:R-:W-:Y:S01]  /*8740*/  F2FP.F16.F32.PACK_AB R74, R77, R76 ;  /* 0x0000004c4d4a723e */ /* 0x000fe200000000ff */
[----:B------:R-:W-:Y:S01]  /*8750*/  BSSY B0, `(.L_x_75) ;  /* 0x000001e000007945 */ /* 0x000fe20003800000 */
[----:B------:R-:W-:Y:S02]  /*8760*/  F2FP.F16.F32.PACK_AB R75, R50, R55 ;  /* 0x00000037324b723e */ /* 0x000fe400000000ff */
[----:B------:R-:W-:Y:S02]  /*8770*/  F2FP.F16.F32.PACK_AB R60, R81, R80 ;  /* 0x00000050513c723e */ /* 0x000fe400000000ff */
[----:B------:R-:W-:-:S02]  /*8780*/  F2FP.F16.F32.PACK_AB R61, R54, R59 ;  /* 0x0000003b363d723e */ /* 0x000fc400000000ff */
[----:B------:R-:W-:Y:S02]  /*8790*/  F2FP.F16.F32.PACK_AB R62, R85, R84 ;  /* 0x00000054553e723e */ /* 0x000fe400000000ff */
[----:B------:R-:W-:Y:S01]  /*87a0*/  F2FP.F16.F32.PACK_AB R63, R58, R63 ;  /* 0x0000003f3a3f723e */ /* 0x000fe200000000ff */
[----:B------:R2:W-:Y:S04]  /*87b0*/  STSM.16.M88.4 [R27], R4 ;  /* 0x000000041b007844 */ /* 0x0005e80000000200 */
[----:B------:R2:W-:Y:S01]  /*87c0*/  STSM.16.M88.4 [R3], R64 ;  /* 0x0000004003007844 */ /* 0x0005e20000000200 */
[----:B------:R-:W-:Y:S01]  /*87d0*/  @!PT LDS RZ, [RZ] ;  /* 0x00000000fffff984 */ /* 0x000fe20000000800 */
[----:B------:R-:W-:Y:S01]  /*87e0*/  @!PT LDS RZ, [RZ] ;  /* 0x00000000fffff984 */ /* 0x000fe20000000800 */
[----:B------:R-:W-:Y:S01]  /*87f0*/  @!PT LDS RZ, [RZ] ;  /* 0x00000000fffff984 */ /* 0x000fe20000000800 */
[----:B------:R-:W-:Y:S01]  /*8800*/  @!PT LDS RZ, [RZ] ;  /* 0x00000000fffff984 */ /* 0x000fe20000000800 */
[----:B------:R3:W-:Y:S06]  /*8810*/  MEMBAR.ALL.CTA ;  /* 0x0000000000007992 */ /* 0x0007ec0000008000 */
[----:B---3--:R-:W3:Y:S02]  /*8820*/  FENCE.VIEW.ASYNC.S ;  /* 0x00000000000073c6 */ /* 0x008ee40000000000 */
[----:B---3--:R-:W-:Y:S06]  /*8830*/  BAR.SYNC.DEFER_BLOCKING 0x1, 0x80 ;  /* 0x0042000000007b1d */ /* 0x008fec0000010000 */
        /* <DEDUP_REMOVED lines=8> */
[----:B------:R-:W-:Y:S01]  /*88c0*/  UIADD3.X UR7, URZ, UR55, URZ, UP0, !UPT ;  /* 0x000000373f077290 */ /* 0x000fe200087fe43f */
[----:B------:R-:W-:-:S04]  /*88d0*/  UMOV UR12, UR36 ;  /* 0x00000024000c7c82 */ /* 0x000fc80008000000 */
[----:B------:R-:W-:Y:S02]  /*88e0*/  USHF.L.U32 UR10, UR10, 0x6, URZ ;  /* 0x000000060a0a7899 */ /* 0x000fe4000800063f */
[----:B------:R-:W-:-:S09]  /*88f0*/  UIADD3 UR8, UR8, 0x19e00, URZ ;  /* 0x00019e0008087890 */ /* 0x000fd2000fffe03f */
[----:B------:R3:W-:Y:S01]  /*8900*/  UTMASTG.4D [UR8], [UR6] ;  /* 0x00000008060073b5 */ /* 0x0007e20008018000 */
[----:B------:R0:W-:Y:S01]  /*8910*/  UTMACMDFLUSH ;  /* 0x00000000000079b7 */ /* 0x0001e20000000000 */
[----:B---3--:R-:W-:-:S04]  /*8920*/  DEPBAR.LE SB0, 0x1 ;  /* 0x000080400000791a */ /* 0x008fc80000000000 */
.L_x_76:
[----:B------:R-:W-:Y:S05]  /*8930*/  BSYNC B0 ;  /* 0x0000000000007941 */ /* 0x000fea0003800000 */
.L_x_75:
[----:B------:R-:W-:Y:S06]  /*8940*/  BAR.SYNC.DEFER_BLOCKING 0x1, 0x80 ;  /* 0x0042000000007b1d */ /* 0x000fec0000010000 */
[----:B------:R-:W-:Y:S01]  /*8950*/  BSSY B0, `(.L_x_77) ;  /* 0x0000018000007945 */ /* 0x000fe20003800000 */
[----:B------:R3:W-:Y:S04]  /*8960*/  STSM.16.M88.4 [R27+0x1000], R72 ;  /* 0x001000481b007844 */ /* 0x0007e80000000200 */
[----:B------:R3:W-:Y:S01]  /*8970*/  STSM.16.M88.4 [R0], R60 ;  /* 0x0000003c00007844 */ /* 0x0007e20000000200 */
[----:B------:R-:W-:Y:S01]  /*8980*/  @!PT LDS RZ, [RZ] ;  /* 0x00000000fffff984 */ /* 0x000fe20000000800 */
[----:B------:R-:W-:Y:S01]  /*8990*/  @!PT LDS RZ, [RZ] ;  /* 0x00000000fffff984 */ /* 0x000fe20000000800 */
[----:B------:R-:W-:Y:S01]  /*89a0*/  @!PT LDS RZ, [RZ] ;  /* 0x00000000fffff984 */ /* 0x000fe20000000800 */
[----:B------:R-:W-:Y:S01]  /*89b0*/  @!PT LDS RZ, [RZ] ;  /* 0x00000000fffff984 */ /* 0x000fe20000000800 */
[----:B------:R4:W-:Y:S06]  /*89c0*/  MEMBAR.ALL.CTA ;  /* 0x0000000000007992 */ /* 0x0009ec0000008000 */
[----:B----4-:R-:W4:Y:S02]  /*89d0*/  FENCE.VIEW.ASYNC.S ;  /* 0x00000000000073c6 */ /* 0x010f240000000000 */
[----:B----4-:R-:W-:Y:S06]  /*89e0*/  BAR.SYNC.DEFER_BLOCKING 0x1, 0x80 ;  /* 0x0042000000007b1d */ /* 0x010fec0000010000 */
        /* <DEDUP_REMOVED lines=12> */
[----:B------:R4:W-:Y:S02]  /*8ab0*/  UTMASTG.4D [UR8], [UR6] ;  /* 0x00000008060073b5 */ /* 0x0009e40008018000 */
[----:B----4-:R0:W-:Y:S02]  /*8ac0*/  UTMACMDFLUSH ;  /* 0x00000000000079b7 */ /* 0x0101e40000000000 */
.L_x_78:
[----:B------:R-:W-:Y:S05]  /*8ad0*/  BSYNC B0 ;  /* 0x0000000000007941 */ /* 0x000fea0003800000 */
.L_x_77:
[----:B------:R-:W-:Y:S01]  /*8ae0*/  ULEA UR4, UR49, 0xfffffff8, 0x3 ;  /* 0xfffffff831047891 */ /* 0x000fe2000f8e183f */
[----:B------:R-:W-:-:S04]  /*8af0*/  DEPBAR.LE SB0, 0x0 ;  /* 0x000080000000791a */ /* 0x000fc80000000000 */
[----:B------:R-:W-:Y:S01]  /*8b00*/  ULOP3.LUT UR4, UR4, 0x8, URZ, 0xc0, !UPT ;  /* 0x0000000804047892 */ /* 0x000fe2000f8ec03f */
[----:B------:R-:W-:-:S03]  /*8b10*/  LOP3.LUT R120, R120, 0x1, RZ, 0x3c, !PT ;  /* 0x0000000178787812 */ /* 0x000fc600078e3cff */
[----:B------:R-:W-:-:S06]  /*8b20*/  ULOP3.LUT UR4, UR4, 0x18, URZ, 0x3c, !UPT ;  /* 0x0000001804047892 */ /* 0x000fcc000f8e3c3f */
[----:B-1-3--:R-:W-:Y:S01]  /*8b30*/  IMAD.U32 R0, RZ, RZ, UR4 ;  /* 0x00000004ff007e24 */ /* 0x00afe2000f8e00ff */
[----:B------:R-:W-:Y:S02]  /*8b40*/  ULDC UR4, c[0x0][0xc] ;  /* 0x0000030000047ab9 */ /* 0x000fe40000000800 */
[----:B------:R-:W-:Y:S01]  /*8b50*/  IADD3 R17, R17, UR4, RZ ;  /* 0x0000000411117c10 */ /* 0x000fe2000fffe0ff */
[----:B------:R-:W-:Y:S01]  /*8b60*/  ULDC UR4, c[0x0][0xa00] ;  /* 0x0002800000047ab9 */ /* 0x000fe20000000800 */
[----:B------:R1:W-:Y:S02]  /*8b70*/  SYNCS.ARRIVE.TRANS64.A1T0 RZ, [R0+UR37+0x20490], RZ ;  /* 0x020490ff00ff79a7 */ /* 0x0003e40008100025 */
[----:B------:R-:W-:-:S13]  /*8b80*/  ISETP.GE.AND P0, PT, R17, UR4, PT ;  /* 0x0000000411007c0c */ /* 0x000fda000bf06270 */
[----:B-1----:R-:W-:Y:S05]  /*8b90*/  @!P0 BRA `(.L_x_79) ;  /* 0xffffff8000988947 */ /* 0x002fea000383ffff */
[----:B------:R-:W-:Y:S05]  /*8ba0*/  EXIT ;  /* 0x000000000000794d */ /* 0x000fea0003800000 */
.L_x_6:
[----:B------:R-:W-:-:S08]  /*8bb0*/  NOP ;  /* 0x0000000000007918 */ /* 0x000fd00000000000 */
[----:B------:R-:W2:-:S00]  /*8bc0*/  USETMAXREG.DEALLOC.CTAPOOL 0x18 ;  /* 0x00000018000079c8 */ /* 0x000e8000080e0500 */
[----:B------:R-:W-:-:S13]  /*8bd0*/  PLOP3.LUT P3, PT, PT, PT, UP0, 0x80, 0x0 ;  /* 0x000000000000781c */ /* 0x000fda0003f6f008 */
[----:B--2---:R-:W-:Y:S05]  /*8be0*/  @!P3 BRA `(.L_x_80) ;  /* 0x000000080064b947 */ /* 0x004fea0003800000 */
[----:B------:R-:W-:-:S13]  /*8bf0*/  PLOP3.LUT P2, PT, PT, PT, UP1, 0x80, 0x0 ;  /* 0x000000000000781c */ /* 0x000fda0003f4f018 */
[----:B-1----:R-:W-:Y:S05]  /*8c00*/  @P2 EXIT ;  /* 0x000000000000294d */ /* 0x002fea0003800000 */
[----:B------:R-:W-:Y:S02]  /*8c10*/  ULDC UR4, c[0x0][0xa00] ;  /* 0x0002800000047ab9 */ /* 0x000fe40000000800 */
[----:B------:R-:W-:-:S13]  /*8c20*/  ISETP.GE.AND P2, PT, R17, UR4, PT ;  /* 0x0000000411007c0c */ /* 0x000fda000bf46270 */
[----:B------:R-:W-:Y:S05]  /*8c30*/  @P2 EXIT ;  /* 0x000000000000294d */ /* 0x000fea0003800000 */
[----:B------:R-:W-:Y:S01]  /*8c40*/  LOP3.LUT P2, RZ, R2, 0x1f, RZ, 0xc0, !PT ;  /* 0x0000001f02ff7812 */ /* 0x000fe2000784c0ff */
[----:B------:R-:W-:Y:S01]  /*8c50*/  BSSY B0, `(.L_x_81) ;  /* 0x0000091000007945 */ /* 0x000fe20003800000 */
[----:B------:R-:W-:Y:S01]  /*8c60*/  IMAD.MOV.U32 R4, RZ, RZ, 0x1 ;  /* 0x00000001ff047424 */ /* 0x000fe200078e00ff */
[----:B------:R-:W-:Y:S01]  /*8c70*/  MOV R0, RZ ;  /* 0x000000ff00007202 */ /* 0x000fe20000000f00 */
[----:B------:R-:W-:Y:S01]  /*8c80*/  IMAD.MOV.U32 R5, RZ, RZ, 0x1 ;  /* 0x00000001ff057424 */ /* 0x000fe200078e00ff */
[----:B------:R-:W-:Y:S01]  /*8c90*/  PLOP3.LUT P0, PT, P2, P0, PT, 0x2a, 0x0 ;  /* 0x000000000000781c */ /* 0x000fe20001700572 */
[----:B------:R-:W-:Y:S01]  /*8ca0*/  ULOP3.LUT UR18, UR47, 0x2, URZ, 0xfc, !UPT ;  /* 0x000000022f127892 */ /* 0x000fe2000f8efc3f */
[----:B------:R-:W-:Y:S01]  /*8cb0*/  ULDC UR19, c[0x0][0xc] ;  /* 0x0000030000137ab9 */ /* 0x000fe20000000800 */
[----:B------:R-:W-:Y:S01]  /*8cc0*/  ULDC.64 UR16, c[0x0][0x198] ;  /* 0x0000660000107ab9 */ /* 0x000fe20000000a00 */
[----:B------:R-:W-:-:S09]  /*8cd0*/  ULDC UR20, c[0x0][0xa00] ;  /* 0x0002800000147ab9 */ /* 0x000fd20000000800 */
.L_x_96:
[----:B------:R-:W1:Y:S01]  /*8ce0*/  LDC R6, c[0x0][0xa04] ;  /* 0x00028100ff067b82 */ /* 0x000e620000000800 */
[----:B------:R-:W-:Y:S01]  /*8cf0*/  MOV R7, R17 ;  /* 0x0000001100077202 */ /* 0x000fe20000000f00 */
[----:B------:R-:W-:-:S06]  /*8d00*/  UMOV UR4, 0xffffffff ;  /* 0xffffffff00047882 */ /* 0x000fcc0000000000 */
[----:B------:R-:W2:Y:S08]  /*8d10*/  LDC R10, c[0x0][0xa10] ;  /* 0x00028400ff0a7b82 */ /* 0x000eb00000000800 */
[----:B------:R-:W3:Y:S01]  /*8d20*/  LDC R13, c[0x0][0xa1c] ;  /* 0x00028700ff0d7b82 */ /* 0x000ee20000000800 */
[----:B-1----:R-:W-:Y:S02]  /*8d30*/  ISETP.NE.AND P2, PT, R6, 0x1, PT ;  /* 0x000000010600780c */ /* 0x002fe40003f45270 */
[----:B--2---:R-:W-:-:S11]  /*8d40*/  ISETP.NE.AND P3, PT, R10, 0x1, PT ;  /* 0x000000010a00780c */ /* 0x004fd60003f65270 */
[----:B------:R-:W1:Y:S01]  /*8d50*/  @P2 LDC.64 R8, c[0x0][0xa08] ;  /* 0x00028200ff082b82 */ /* 0x000e620000000a00 */
[----:B---3--:R-:W-:-:S07]  /*8d60*/  ISETP.NE.AND P4, PT, R13, 0x1, PT ;  /* 0x000000010d00780c */ /* 0x008fce0003f85270 */
[----:B------:R-:W2:Y:S08]  /*8d70*/  @P3 LDC R12, c[0x0][0xa14] ;  /* 0x00028500ff0c3b82 */ /* 0x000eb00000000800 */
[----:B------:R-:W3:Y:S08]  /*8d80*/  @P3 LDC R11, c[0x0][0xa18] ;  /* 0x00028600ff0b3b82 */ /* 0x000ef00000000800 */
[----:B------:R-:W4:Y:S01]  /*8d90*/  @P4 LDC.64 R2, c[0x0][0xa20] ;  /* 0x00028800ff024b82 */ /* 0x000f220000000a00 */
[----:B-1----:R-:W-:-:S05]  /*8da0*/  @P2 IMAD.HI.U32 R8, R17, R8, RZ ;  /* 0x0000000811082227 */ /* 0x002fca00078e00ff */
[----:B------:R-:W-:-:S05]  /*8db0*/  @P2 SHF.R.U32.HI R7, RZ, R9, R8 ;  /* 0x00000009ff072219 */ /* 0x000fca0000011608 */
[----:B--2---:R-:W-:-:S04]  /*8dc0*/  @P3 IMAD.HI.U32 R8, R7, R12, RZ ;  /* 0x0000000c07083227 */ /* 0x004fc800078e00ff */
[----:B------:R-:W-:Y:S01]  /*8dd0*/  IMAD.MOV.U32 R9, RZ, RZ, R7 ;  /* 0x000000ffff097224 */ /* 0x000fe200078e0007 */
[----:B---3--:R-:W-:-:S05]  /*8de0*/  @P3 SHF.R.U32.HI R9, RZ, R11, R8 ;  /* 0x0000000bff093219 */ /* 0x008fca0000011608 */
[----:B----4-:R-:W-:Y:S01]  /*8df0*/  @P4 IMAD.HI.U32 R8, R9, R2, RZ ;  /* 0x0000000209084227 */ /* 0x010fe200078e00ff */
[----:B------:R-:W-:-:S04]  /*8e00*/  MOV R2, R9 ;  /* 0x0000000900027202 */ /* 0x000fc80000000f00 */
[----:B------:R-:W-:Y:S02]  /*8e10*/  @P4 SHF.R.U32.HI R2, RZ, R3, R8 ;  /* 0x00000003ff024219 */ /* 0x000fe40000011608 */
[----:B------:R-:W-:-:S03]  /*8e20*/  IADD3 R3, -R9, RZ, RZ ;  /* 0x000000ff09037210 */ /* 0x000fc60007ffe1ff */
[----:B------:R-:W-:Y:S02]  /*8e30*/  IMAD.MOV R2, RZ, RZ, -R2 ;  /* 0x000000ffff027224 */ /* 0x000fe400078e0a02 */
[----:B------:R-:W-:Y:S02]  /*8e40*/  IMAD R10, R10, R3, R7 ;  /* 0x000000030a0a7224 */ /* 0x000fe400078e0207 */
[----:B------:R-:W-:Y:S01]  /*8e50*/  IMAD R2, R13, R2, R9 ;  /* 0x000000020d027224 */ /* 0x000fe200078e0209 */
[----:B------:R-:W-:Y:S06]  /*8e60*/  BRA.DIV UR4, `(.L_x_82) ;  /* 0x0000001a04b07947 */ /* 0x000fec000b800000 */
[----:B------:R-:W-:-:S13]  /*8e70*/  ELECT P6, URZ, PT ;  /* 0x00000000003f782f */ /* 0x000fda00038c0000 */
.L_x_135:
[----:B------:R-:W-:Y:S01]  /*8e80*/  IMAD.MOV R3, RZ, RZ, -R7 ;  /* 0x000000ffff037224 */ /* 0x000fe200078e0a07 */
[----:B------:R-:W-:Y:S03]  /*8e90*/  BSSY B1, `(.L_x_83) ;  /* 0x000002f000017945 */ /* 0x000fe60003800000 */
[----:B------:R-:W-:Y:S02]  /*8ea0*/  IMAD R3, R6, R3, R17 ;  /* 0x0000000306037224 */ /* 0x000fe400078e0211 */
[----:B------:R-:W-:-:S03]  /*8eb0*/  IMAD.MOV.U32 R6, RZ, RZ, RZ ;  /* 0x000000ffff067224 */ /* 0x000fc600078e00ff */
[----:B------:R-:W-:Y:S01]  /*8ec0*/  SHF.L.U32 R3, R3, 0x7, RZ ;  /* 0x0000000703037819 */ /* 0x000fe200000006ff */
[----:B------:R-:W-:Y:S06]  /*8ed0*/  @!P6 BRA `(.L_x_84) ;  /* 0x0000000000a8e947 */ /* 0x000fec0003800000 */
[----:B------:R-:W1:Y:S01]  /*8ee0*/  S2R R7, SR_CgaCtaId ;  /* 0x0000000000077919 */ /* 0x000e620000008800 */
[----:B------:R-:W-:-:S04]  /*8ef0*/  MOV R6, 0x400 ;  /* 0x0000040000067802 */ /* 0x000fc80000000f00 */
[----:B-1----:R-:W-:Y:S02]  /*8f00*/  LEA R9, R7, R6, 0x18 ;  /* 0x0000000607097211 */ /* 0x002fe400078ec0ff */
[----:B------:R-:W-:Y:S02]  /*8f10*/  SHF.L.U32 R6, R5, 0x1f, RZ ;  /* 0x0000001f05067819 */ /* 0x000fe400000006ff */
[----:B------:R-:W-:-:S04]  /*8f20*/  LEA R7, R0, R9, 0x3 ;  /* 0x0000000900077211 */ /* 0x000fc800078e18ff */
[----:B------:R-:W1:Y:S02]  /*8f30*/  SYNCS.PHASECHK.TRANS64.TRYWAIT P2, [R7+URZ+0x20460], R6 ;  /* 0x02046006070075a7 */ /* 0x000e64000804017f */
[----:B-1----:R-:W-:Y:S05]  /*8f40*/  @!P2 BRA `(.L_x_85) ;  /* 0x000000180098a947 */ /* 0x002fea0003800000 */
.L_x_136:
[----:B------:R-:W-:Y:S01]  /*8f50*/  UPRMT UR4, UR18, 0x9910, URZ ;  /* 0x0000991012047896 */ /* 0x000fe2000800003f */
[----:B-1----:R-:W-:-:S03]  /*8f60*/  @P1 IMAD.MOV.U32 R6, RZ, RZ, 0x4000 ;  /* 0x00004000ff061424 */ /* 0x002fc600078e00ff */
[----:B------:R-:W-:Y:S01]  /*8f70*/  UISETP.NE.AND UP0, UPT, UR4, 0x2, UPT ;  /* 0x000000020400788c */ /* 0x000fe2000bf05270 */
[----:B------:R1:W-:Y:S05]  /*8f80*/  @P1 SYNCS.ARRIVE.TRANS64 RZ, [R7+URZ+0x20450], R6 ;  /* 0x0204500607ff19a7 */ /* 0x0003ea000800003f */
[----:B------:R-:W-:-:S13]  /*8f90*/  PLOP3.LUT P2, PT, PT, PT, UP0, 0x80, 0x0 ;  /* 0x000000000000781c */ /* 0x000fda0003f4f008 */
[----:B-1----:R-:W-:Y:S05]  /*8fa0*/  @P2 BRA `(.L_x_86) ;  /* 0x0000000000042947 */ /* 0x002fea0003800000 */
[----:B------:R-:W-:Y:S01]  /*8fb0*/  BPT.TRAP 0x1 ;  /* 0x000000040000795c */ /* 0x000fe20000300000 */
.L_x_86:
[----:B------:R-:W-:Y:S05]  /*8fc0*/  @P0 BRA `(.L_x_87) ;  /* 0x0000000000040947 */ /* 0x000fea0003800000 */
[----:B------:R-:W-:Y:S01]  /*8fd0*/  BPT.TRAP 0x1 ;  /* 0x000000040000795c */ /* 0x000fe20000300000 */
.L_x_87:
[----:B------:R-:W-:Y:S01]  /*8fe0*/  R2UR UR5, R9 ;  /* 0x00000000090572ca */ /* 0x000fe200000e0000 */
[----:B------:R-:W-:Y:S01]  /*8ff0*/  UIADD3 UR4, UP0, UR16, 0xf0, URZ ;  /* 0x000000f010047890 */ /* 0x000fe2000ff1e03f */
[----:B------:R-:W-:Y:S01]  /*9000*/  R2UR UR8, R0 ;  /* 0x00000000000872ca */ /* 0x000fe200000e0000 */
[----:B------:R-:W-:Y:S01]  /*9010*/  UMOV UR10, URZ ;  /* 0x0000003f000a7c82 */ /* 0x000fe20008000000 */
[----:B------:R-:W-:Y:S01]  /*9020*/  R2UR UR9, R7 ;  /* 0x00000000070972ca */ /* 0x000fe200000e0000 */
[----:B------:R-:W-:Y:S01]  /*9030*/  UMOV UR6, 0x0 ;  /* 0x0000000000067882 */ /* 0x000fe20000000000 */
[----:B------:R-:W-:Y:S01]  /*9040*/  R2UR UR11, R3 ;  /* 0x00000000030b72ca */ /* 0x000fe200000e0000 */
[----:B------:R-:W-:Y:S01]  /*9050*/  UMOV UR7, 0x10000000 ;  /* 0x1000000000077882 */ /* 0x000fe20000000000 */
[----:B------:R-:W-:Y:S01]  /*9060*/  R2UR UR12, R10 ;  /* 0x000000000a0c72ca */ /* 0x000fe200000e0000 */
[----:B------:R-:W-:Y:S01]  /*9070*/  UMOV UR15, 0x40 ;  /* 0x00000040000f7882 */ /* 0x000fe20000000000 */
[----:B------:R-:W-:-:S02]  /*9080*/  R2UR UR13, R2 ;  /* 0x00000000020d72ca */ /* 0x000fc400000e0000 */
[----:B------:R-:W-:-:S03]  /*9090*/  IADD3 R0, R0, 0x1, RZ ;  /* 0x0000000100007810 */ /* 0x000fc60007ffe0ff */
[----:B------:R-:W-:Y:S01]  /*90a0*/  ULEA UR8, UR8, UR5, 0xe ;  /* 0x0000000508087291 */ /* 0x000fe2000f8e703f */
[C---:B------:R-:W-:Y:S01]  /*90b0*/  ISETP.NE.AND P2, PT, R0.reuse, 0x2, PT ;  /* 0x000000020000780c */ /* 0x040fe20003f45270 */
[----:B------:R-:W-:Y:S02]  /*90c0*/  UIADD3 UR9, UR9, 0x20450, URZ ;  /* 0x0002045009097890 */ /* 0x000fe4000fffe03f */
[----:B------:R-:W-:Y:S01]  /*90d0*/  UIADD3.X UR5, URZ, UR17, URZ, UP0, !UPT ;  /* 0x000000113f057290 */ /* 0x000fe200087fe43f */
[----:B------:R-:W-:Y:S01]  /*90e0*/  SEL R6, RZ, 0x1, P2 ;  /* 0x00000001ff067807 */ /* 0x000fe20001000000 */
[----:B------:R-:W-:Y:S01]  /*90f0*/  UIADD3 UR14, UR8, 0x2000, URZ ;  /* 0x00002000080e7890 */ /* 0x000fe2000fffe03f */
[----:B------:R-:W-:Y:S02]  /*9100*/  SEL R0, R0, RZ, P2 ;  /* 0x000000ff00007207 */ /* 0x000fe40001000000 */
[----:B------:R-:W-:Y:S01]  /*9110*/  LOP3.LUT R5, R5, R6, RZ, 0x3c, !PT ;  /* 0x0000000605057212 */ /* 0x000fe200078e3cff */
[----:B------:R-:W-:-:S03]  /*9120*/  IMAD.MOV.U32 R6, RZ, RZ, 0x40 ;  /* 0x00000040ff067424 */ /* 0x000fc600078e00ff */
[----:B------:R1:W-:Y:S02]  /*9130*/  UTMALDG.4D [UR8], [UR4], desc[UR6] ;  /* 0x00000608040075b4 */ /* 0x0003e40008019000 */
[----:B-1----:R-:W-:Y:S01]  /*9140*/  UMOV UR8, UR14 ;  /* 0x0000000e00087c82 */ /* 0x002fe20008000000 */
[----:B------:R-:W-:Y:S02]  /*9150*/  UMOV UR10, UR15 ;  /* 0x0000000f000a7c82 */ /* 0x000fe40008000000 */
[----:B------:R1:W-:Y:S02]  /*9160*/  UTMALDG.4D [UR8], [UR4], desc[UR6] ;  /* 0x00000608040075b4 */ /* 0x0003e40008019000 */
[----:B-1----:R-:W-:Y:S01]  /*9170*/  NOP ;  /* 0x0000000000007918 */ /* 0x002fe20000000000 */
.L_x_84:
[----:B------:R-:W-:Y:S05]  /*9180*/  BSYNC B1 ;  /* 0x0000000000017941 */ /* 0x000fea0003800000 */
.L_x_83:
[----:B------:R-:W-:Y:S01]  /*9190*/  LOP3.LUT P2, RZ, R4, 0xff, RZ, 0xc0, !PT ;  /* 0x000000ff04ff7812 */ /* 0x000fe2000784c0ff */
[----:B------:R-:W-:-:S12]  /*91a0*/  BSSY B1, `(.L_x_88) ;  /* 0x0000009000017945 */ /* 0x000fd80003800000 */
[----:B------:R-:W-:Y:S05]  /*91b0*/  @!P2 BRA `(.L_x_89) ;  /* 0x00000000001ca947 */ /* 0x000fea0003800000 */
[----:B------:R-:W1:Y:S01]  /*91c0*/  S2R R7, SR_CgaCtaId ;  /* 0x0000000000077919 */ /* 0x000e620000008800 */
[----:B------:R-:W-:-:S04]  /*91d0*/  MOV R4, 0x400 ;  /* 0x0000040000047802 */ /* 0x000fc80000000f00 */
[----:B-1----:R-:W-:Y:S02]  /*91e0*/  LEA R7, R7, R4, 0x18 ;  /* 0x0000000407077211 */ /* 0x002fe400078ec0ff */
[----:B------:R-:W-:Y:S02]  /*91f0*/  SHF.L.U32 R4, RZ, 0x1f, RZ ;  /* 0x0000001fff047819 */ /* 0x000fe400000006ff */
[----:B------:R1:W-:Y:S02]  /*9200*/  SYNCS.ARRIVE.TRANS64.A1T0 RZ, [R7+URZ+0x204b0], RZ ;  /* 0x0204b0ff07ff79a7 */ /* 0x0003e4000810003f */
[----:B------:R-:W2:Y:S02]  /*9210*/  SYNCS.PHASECHK.TRANS64.TRYWAIT P2, [R7+URZ+0x204b0], R4 ;  /* 0x0204b004070075a7 */ /* 0x000ea4000804017f */
[----:B-12---:R-:W-:Y:S05]  /*9220*/  @!P2 BRA `(.L_x_90) ;  /* 0x0000001400f4a947 */ /* 0x006fea0003800000 */
.L_x_89:
[----:B------:R-:W-:Y:S05]  /*9230*/  BSYNC B1 ;  /* 0x0000000000017941 */ /* 0x000fea0003800000 */
.L_x_88:
[----:B------:R-:W-:Y:S04]  /*9240*/  BSSY B1, `(.L_x_91) ;  /* 0x000002d000017945 */ /* 0x000fe80003800000 */
[----:B------:R-:W-:Y:S05]  /*9250*/  @!P6 BRA `(.L_x_92) ;  /* 0x0000000000ace947 */ /* 0x000fea0003800000 */
[----:B-1----:R-:W1:Y:S01]  /*9260*/  S2R R7, SR_CgaCtaId ;  /* 0x0000000000077919 */ /* 0x002e620000008800 */
[----:B------:R-:W-:Y:S02]  /*9270*/  MOV R4, 0x400 ;  /* 0x0000040000047802 */ /* 0x000fe40000000f00 */
[----:B------:R-:W-:Y:S02]  /*9280*/  SHF.L.U32 R9, R5, 0x1f, RZ ;  /* 0x0000001f05097819 */ /* 0x000fe400000006ff */
[----:B-1----:R-:W-:-:S04]  /*9290*/  LEA R7, R7, R4, 0x18 ;  /* 0x0000000407077211 */ /* 0x002fc800078ec0ff */
[----:B------:R-:W-:-:S04]  /*92a0*/  LEA R4, R0, R7, 0x3 ;  /* 0x0000000700047211 */ /* 0x000fc800078e18ff */
[----:B------:R-:W1:Y:S02]  /*92b0*/  SYNCS.PHASECHK.TRANS64.TRYWAIT P2, [R4+URZ+0x20460], R9 ;  /* 0x02046009040075a7 */ /* 0x000e64000804017f */
[----:B-1----:R-:W-:Y:S05]  /*92c0*/  @!P2 BRA `(.L_x_93) ;  /* 0x0000001400e0a947 */ /* 0x002fea0003800000 */
.L_x_137:
[----:B------:R-:W-:Y:S01]  /*92d0*/  UPRMT UR4, UR18, 0x9910, URZ ;  /* 0x0000991012047896 */ /* 0x000fe2000800003f */
[----:B-1----:R-:W-:-:S03]  /*92e0*/  @P1 IMAD.MOV.U32 R9, RZ, RZ, 0x4000 ;  /* 0x00004000ff091424 */ /* 0x002fc600078e00ff */
[----:B------:R-:W-:Y:S01]  /*92f0*/  UISETP.NE.AND UP0, UPT, UR4, 0x2, UPT ;  /* 0x000000020400788c */ /* 0x000fe2000bf05270 */
[----:B------:R1:W-:Y:S05]  /*9300*/  @P1 SYNCS.ARRIVE.TRANS64 RZ, [R4+URZ+0x20450], R9 ;  /* 0x0204500904ff19a7 */ /* 0x0003ea000800003f */
[----:B------:R-:W-:-:S13]  /*9310*/  PLOP3.LUT P2, PT, PT, PT, UP0, 0x80, 0x0 ;  /* 0x000000000000781c */ /* 0x000fda0003f4f008 */
[----:B-1----:R-:W-:Y:S05]  /*9320*/  @P2 BRA `(.L_x_94) ;  /* 0x0000000000042947 */ /* 0x002fea0003800000 */
[----:B------:R-:W-:Y:S01]  /*9330*/  BPT.TRAP 0x1 ;  /* 0x000000040000795c */ /* 0x000fe20000300000 */
.L_x_94:
[----:B------:R-:W-:Y:S05]  /*9340*/  @P0 BRA `(.L_x_95) ;  /* 0x0000000000040947 */ /* 0x000fea0003800000 */
[----:B------:R-:W-:Y:S01]  /*9350*/  BPT.TRAP 0x1 ;  /* 0x000000040000795c */ /* 0x000fe20000300000 */
.L_x_95:
        /* <DEDUP_REMOVED lines=8> */
[----:B------:R-:W-:Y:S02]  /*93e0*/  R2UR UR9, R4 ;  /* 0x00000000040972ca */ /* 0x000fe400000e0000 */
[----:B------:R-:W-:-:S02]  /*93f0*/  R2UR UR12, R10 ;  /* 0x000000000a0c72ca */ /* 0x000fc400000e0000 */
[----:B------:R-:W-:Y:S02]  /*9400*/  R2UR UR13, R2 ;  /* 0x00000000020d72ca */ /* 0x000fe400000e0000 */
[----:B------:R-:W-:Y:S01]  /*9410*/  IADD3 R0, R0, 0x1, RZ ;  /* 0x0000000100007810 */ /* 0x000fe20007ffe0ff */
[----:B------:R-:W-:Y:S02]  /*9420*/  ULEA UR8, UR8, UR5, 0xe ;  /* 0x0000000508087291 */ /* 0x000fe4000f8e703f */
[----:B------:R-:W-:Y:S01]  /*9430*/  UIADD3.X UR5, URZ, UR17, URZ, UP0, !UPT ;  /* 0x000000113f057290 */ /* 0x000fe200087fe43f */
[C---:B------:R-:W-:Y:S01]  /*9440*/  ISETP.NE.AND P2, PT, R0.reuse, 0x2, PT ;  /* 0x000000020000780c */ /* 0x040fe20003f45270 */
[----:B------:R-:W-:Y:S02]  /*9450*/  UIADD3 UR11, UR11, UR6, URZ ;  /* 0x000000060b0b7290 */ /* 0x000fe4000fffe03f */
[----:B------:R-:W-:Y:S01]  /*9460*/  UIADD3 UR9, UR9, 0x20450, URZ ;  /* 0x0002045009097890 */ /* 0x000fe2000fffe03f */
[----:B------:R-:W-:Y:S01]  /*9470*/  SEL R2, RZ, 0x1, P2 ;  /* 0x00000001ff027807 */ /* 0x000fe20001000000 */
[----:B------:R-:W-:Y:S01]  /*9480*/  UIADD3 UR14, UR8, 0x2000, URZ ;  /* 0x00002000080e7890 */ /* 0x000fe2000fffe03f */
[----:B------:R-:W-:Y:S01]  /*9490*/  SEL R0, R0, RZ, P2 ;  /* 0x000000ff00007207 */ /* 0x000fe20001000000 */
[----:B------:R-:W-:Y:S01]  /*94a0*/  UMOV UR6, 0x0 ;  /* 0x0000000000067882 */ /* 0x000fe20000000000 */
[----:B------:R-:W-:-:S04]  /*94b0*/  LOP3.LUT R5, R5, R2, RZ, 0x3c, !PT ;  /* 0x0000000205057212 */ /* 0x000fc800078e3cff */
[----:B------:R1:W-:Y:S02]  /*94c0*/  UTMALDG.4D [UR8], [UR4], desc[UR6] ;  /* 0x00000608040075b4 */ /* 0x0003e40008019000 */
[----:B-1----:R-:W-:Y:S01]  /*94d0*/  UMOV UR8, UR14 ;  /* 0x0000000e00087c82 */ /* 0x002fe20008000000 */
[----:B------:R-:W-:Y:S02]  /*94e0*/  UMOV UR10, UR15 ;  /* 0x0000000f000a7c82 */ /* 0x000fe40008000000 */
[----:B------:R2:W-:Y:S02]  /*94f0*/  UTMALDG.4D [UR8], [UR4], desc[UR6] ;  /* 0x00000608040075b4 */ /* 0x0005e40008019000 */
[----:B--2---:R-:W-:Y:S01]  /*9500*/  NOP ;  /* 0x0000000000007918 */ /* 0x004fe20000000000 */
.L_x_92:
[----:B------:R-:W-:Y:S05]  /*9510*/  BSYNC B1 ;  /* 0x0000000000017941 */ /* 0x000fea0003800000 */
.L_x_91:
[----:B------:R-:W-:Y:S01]  /*9520*/  VIADD R17, R17, UR19 ;  /* 0x0000001311117c36 */ /* 0x000fe20008000000 */
[----:B-1----:R-:W-:-:S04]  /*9530*/  PRMT R4, RZ, 0x7610, R4 ;  /* 0x00007610ff047816 */ /* 0x002fc80000000004 */
[----:B------:R-:W-:-:S13]  /*9540*/  ISETP.GE.AND P2, PT, R17, UR20, PT ;  /* 0x0000001411007c0c */ /* 0x000fda000bf46270 */
[----:B------:R-:W-:Y:S05]  /*9550*/  @!P2 BRA `(.L_x_96) ;  /* 0xfffffff400e0a947 */ /* 0x000fea000383ffff */
[----:B------:R-:W-:Y:S05]  /*9560*/  BSYNC B0 ;  /* 0x0000000000007941 */ /* 0x000fea0003800000 */
.L_x_81:
[----:B------:R-:W-:Y:S05]  /*9570*/  EXIT ;  /* 0x000000000000794d */ /* 0x000fea0003800000 */
.L_x_80:
[----:B-1----:R-:W-:Y:S02]  /*9580*/  ULDC UR4, c[0x0][0xa00] ;  /* 0x0002800000047ab9 */ /* 0x002fe40000000800 */
[----:B------:R-:W-:-:S13]  /*9590*/  ISETP.GE.AND P0, PT, R17, UR4, PT ;  /* 0x0000000411007c0c */ /* 0x000fda000bf06270 */
[----:B------:R-:W-:Y:S05]  /*95a0*/  @P0 EXIT ;  /* 0x000000000000094d */ /* 0x000fea0003800000 */
[----:B------:R-:W-:Y:S01]  /*95b0*/  LOP3.LUT P0, RZ, R2, 0x1f, RZ, 0xc0, !PT ;  /* 0x0000001f02ff7812 */ /* 0x000fe2000780c0ff */
[----:B------:R-:W-:Y:S01]  /*95c0*/  BSSY B0, `(.L_x_97) ;  /* 0x00000ff000007945 */ /* 0x000fe20003800000 */
[----:B------:R-:W-:Y:S01]  /*95d0*/  MOV R5, 0x1 ;  /* 0x0000000100057802 */ /* 0x000fe20000000f00 */
[----:B------:R-:W-:Y:S01]  /*95e0*/  IMAD.MOV.U32 R0, RZ, RZ, RZ ;  /* 0x000000ffff007224 */ /* 0x000fe200078e00ff */
[----:B------:R-:W-:Y:S01]  /*95f0*/  PLOP3.LUT P0, PT, P0, P2, PT, 0x2a, 0x0 ;  /* 0x000000000000781c */ /* 0x000fe20000704572 */
[----:B------:R-:W-:Y:S01]  /*9600*/  ULOP3.LUT UR18, UR48, 0x2, URZ, 0xfc, !UPT ;  /* 0x0000000230127892 */ /* 0x000fe2000f8efc3f */
[----:B------:R-:W-:Y:S01]  /*9610*/  MOV R4, 0x1 ;  /* 0x0000000100047802 */ /* 0x000fe20000000f00 */
[----:B------:R-:W-:Y:S01]  /*9620*/  ULDC.64 UR16, c[0x0][0x198] ;  /* 0x0000660000107ab9 */ /* 0x000fe20000000a00 */
[----:B------:R-:W-:-:S09]  /*9630*/  ULDC UR19, c[0x0][0xc] ;  /* 0x0000030000137ab9 */ /* 0x000fd20000000800 */
.L_x_125:
[----:B------:R-:W1:Y:S01]  /*9640*/  LDC R8, c[0x0][0xa04] ;  /* 0x00028100ff087b82 */ /* 0x000e620000000800 */
[----:B------:R-:W-:Y:S02]  /*9650*/  ULDC UR4, c[0x0][0x28c] ;  /* 0x0000a30000047ab9 */ /* 0x000fe40000000800 */
[----:B------:R-:W-:-:S04]  /*9660*/  UIADD3 UR4, UR4, 0x3f, URZ ;  /* 0x0000003f04047890 */ /* 0x000fc8000fffe03f */
[----:B------:R-:W-:Y:S01]  /*9670*/  USHF.R.S32.HI UR5, URZ, 0x1f, UR4 ;  /* 0x0000001f3f057899 */ /* 0x000fe20008011404 */
[----:B------:R-:W2:Y:S03]  /*9680*/  LDC R9, c[0x0][0xa10] ;  /* 0x00028400ff097b82 */ /* 0x000ea60000000800 */
[----:B------:R-:W-:-:S03]  /*9690*/  ULEA.HI UR5, UR5, UR4, URZ, 0x6 ;  /* 0x0000000405057291 */ /* 0x000fc6000f8f303f */
[----:B------:R-:W-:Y:S01]  /*96a0*/  UMOV UR4, 0xffffffff ;  /* 0xffffffff00047882 */ /* 0x000fe20000000000 */
[----:B------:R-:W-:Y:S01]  /*96b0*/  USHF.R.S32.HI UR5, URZ, 0x6, UR5 ;  /* 0x000000063f057899 */ /* 0x000fe20008011405 */
        /* <DEDUP_REMOVED lines=8> */
[----:B-1----:R-:W-:-:S04]  /*9740*/  @P3 IMAD.HI.U32 R10, R17, R6, RZ ;  /* 0x00000006110a3227 */ /* 0x002fc800078e00ff */
[----:B------:R-:W-:Y:S01]  /*9750*/  IMAD.MOV.U32 R6, RZ, RZ, R17 ;  /* 0x000000ffff067224 */ /* 0x000fe200078e0011 */
[----:B------:R-:W-:-:S04]  /*9760*/  @P3 SHF.R.U32.HI R6, RZ, R7, R10 ;  /* 0x00000007ff063219 */ /* 0x000fc8000001160a */
[----:B------:R-:W-:Y:S01]  /*9770*/  MOV R7, R6 ;  /* 0x0000000600077202 */ /* 0x000fe20000000f00 */
[----:B--2---:R-:W-:-:S05]  /*9780*/  @P4 IMAD.HI.U32 R10, R6, R11, RZ ;  /* 0x0000000b060a4227 */ /* 0x004fca00078e00ff */
[----:B---3--:R-:W-:-:S05]  /*9790*/  @P4 SHF.R.U32.HI R7, RZ, R13, R10 ;  /* 0x0000000dff074219 */ /* 0x008fca000001160a */
[----:B----4-:R-:W-:-:S04]  /*97a0*/  @P5 IMAD.HI.U32 R10, R7, R2, RZ ;  /* 0x00000002070a5227 */ /* 0x010fc800078e00ff */
[--C-:B------:R-:W-:Y:S01]  /*97b0*/  IMAD.MOV.U32 R2, RZ, RZ, R7.reuse ;  /* 0x000000ffff027224 */ /* 0x100fe200078e0007 */
[----:B------:R-:W-:Y:S01]  /*97c0*/  @P5 SHF.R.U32.HI R2, RZ, R3, R10 ;  /* 0x00000003ff025219 */ /* 0x000fe2000001160a */
[----:B------:R-:W-:-:S03]  /*97d0*/  IMAD.MOV R3, RZ, RZ, -R7 ;  /* 0x000000ffff037224 */ /* 0x000fc600078e0a07 */
[----:B------:R-:W-:Y:S01]  /*97e0*/  IADD3 R2, -R2, RZ, RZ ;  /* 0x000000ff02027210 */ /* 0x000fe20007ffe1ff */
[----:B------:R-:W-:Y:S01]  /*97f0*/  IMAD R3, R9, R3, R6 ;  /* 0x0000000309037224 */ /* 0x000fe200078e0206 */
[----:B------:R-:W-:-:S03]  /*9800*/  IADD3 R6, -R6, RZ, RZ ;  /* 0x000000ff06067210 */ /* 0x000fc60007ffe1ff */
[----:B------:R-:W-:Y:S02]  /*9810*/  IMAD R2, R12, R2, R7 ;  /* 0x000000020c027224 */ /* 0x000fe400078e0207 */
[----:B------:R-:W-:-:S05]  /*9820*/  IMAD R8, R8, R6, R17 ;  /* 0x0000000608087224 */ /* 0x000fca00078e0211 */
[----:B------:R-:W-:-:S04]  /*9830*/  LEA R8, R8, 0xbf, 0x7 ;  /* 0x000000bf08087811 */ /* 0x000fc800078e38ff */
[----:B------:R-:W-:-:S04]  /*9840*/  SHF.R.S32.HI R7, RZ, 0x1f, R8 ;  /* 0x0000001fff077819 */ /* 0x000fc80000011408 */
[----:B------:R-:W-:-:S04]  /*9850*/  LEA.HI R7, R7, R8, RZ, 0x6 ;  /* 0x0000000807077211 */ /* 0x000fc800078f30ff */
[----:B------:R-:W-:-:S04]  /*9860*/  SHF.R.S32.HI R6, RZ, 0x6, R7 ;  /* 0x00000006ff067819 */ /* 0x000fc80000011407 */
[----:B------:R-:W-:Y:S01]  /*9870*/  VIMNMX R6, R6, UR5, PT ;  /* 0x0000000506067c48 */ /* 0x000fe2000bfe0100 */
[----:B------:R-:W-:Y:S06]  /*9880*/  BRA.DIV UR4, `(.L_x_98) ;  /* 0x0000001204847947 */ /* 0x000fec000b800000 */
[----:B------:R-:W-:-:S13]  /*9890*/  ELECT P6, URZ, PT ;  /* 0x00000000003f782f */ /* 0x000fda00038c0000 */
.L_x_140:
[----:B------:R-:W-:Y:S01]  /*98a0*/  ISETP.GT.AND P3, PT, R6, RZ, P6 ;  /* 0x000000ff0600720c */ /* 0x000fe20003764270 */
[----:B------:R-:W-:-:S12]  /*98b0*/  BSSY B1, `(.L_x_99) ;  /* 0x000002c000017945 */ /* 0x000fd80003800000 */
[----:B------:R-:W-:Y:S05]  /*98c0*/  @!P3 BRA `(.L_x_100) ;  /* 0x0000000000a8b947 */ /* 0x000fea0003800000 */
[----:B------:R-:W1:Y:S01]  /*98d0*/  S2R R8, SR_CgaCtaId ;  /* 0x0000000000087919 */ /* 0x000e620000008800 */
[----:B------:R-:W-:-:S04]  /*98e0*/  MOV R7, 0x400 ;  /* 0x0000040000077802 */ /* 0x000fc80000000f00 */
[----:B-1----:R-:W-:Y:S02]  /*98f0*/  LEA R9, R8, R7, 0x18 ;  /* 0x0000000708097211 */ /* 0x002fe400078ec0ff */
[----:B------:R-:W-:-:S03]  /*9900*/  SHF.L.U32 R7, R4, 0x1f, RZ ;  /* 0x0000001f04077819 */ /* 0x000fc600000006ff */
[----:B------:R-:W-:-:S04]  /*9910*/  IMAD R8, R0, 0x8, R9 ;  /* 0x0000000800087824 */ /* 0x000fc800078e0209 */
[----:B------:R-:W1:Y:S02]  /*9920*/  SYNCS.PHASECHK.TRANS64.TRYWAIT P4, [R8+URZ+0x20428], R7 ;  /* 0x02042807080075a7 */ /* 0x000e64000808017f */
[----:B-1----:R-:W-:Y:S05]  /*9930*/  @!P4 BRA `(.L_x_101) ;  /* 0x000000100078c947 */ /* 0x002fea0003800000 */
.L_x_141:
[----:B------:R-:W-:Y:S01]  /*9940*/  UPRMT UR4, UR18, 0x9910, URZ ;  /* 0x0000991012047896 */ /* 0x000fe2000800003f */
[----:B-1----:R-:W-:-:S03]  /*9950*/  @P2 MOV R7, 0x4000 ;  /* 0x0000400000072802 */ /* 0x002fc60000000f00 */
[----:B------:R-:W-:Y:S01]  /*9960*/  UISETP.NE.AND UP0, UPT, UR4, 0x2, UPT ;  /* 0x000000020400788c */ /* 0x000fe2000bf05270 */
[----:B------:R1:W-:Y:S05]  /*9970*/  @P2 SYNCS.ARRIVE.TRANS64 RZ, [R8+URZ+0x20400], R7 ;  /* 0x0204000708ff29a7 */ /* 0x0003ea000800003f */
[----:B------:R-:W-:-:S13]  /*9980*/  PLOP3.LUT P4, PT, PT, PT, UP0, 0x80, 0x0 ;  /* 0x000000000000781c */ /* 0x000fda0003f8f008 */
[----:B-1----:R-:W-:Y:S05]  /*9990*/  @P4 BRA `(.L_x_102) ;  /* 0x0000000000044947 */ /* 0x002fea0003800000 */
[----:B------:R-:W-:Y:S01]  /*99a0*/  BPT.TRAP 0x1 ;  /* 0x000000040000795c */ /* 0x000fe20000300000 */
.L_x_102:
[----:B------:R-:W-:Y:S05]  /*99b0*/  @P0 BRA `(.L_x_103) ;  /* 0x0000000000040947 */ /* 0x000fea0003800000 */
[----:B------:R-:W-:Y:S01]  /*99c0*/  BPT.TRAP 0x1 ;  /* 0x000000040000795c */ /* 0x000fe20000300000 */
.L_x_103:
[----:B------:R-:W-:Y:S01]  /*99d0*/  IMAD R9, R0, 0x4000, R9 ;  /* 0x0000400000097824 */ /* 0x000fe200078e0209 */
[----:B------:R-:W-:Y:S01]  /*99e0*/  R2UR UR9, R8 ;  /* 0x00000000080972ca */ /* 0x000fe200000e0000 */
[----:B------:R-:W-:Y:S01]  /*99f0*/  UIADD3 UR4, UP0, UR16, 0x1f0, URZ ;  /* 0x000001f010047890 */ /* 0x000fe2000ff1e03f */
[----:B------:R-:W-:Y:S01]  /*9a00*/  R2UR UR12, R3 ;  /* 0x00000000030c72ca */ /* 0x000fe200000e0000 */
[----:B------:R-:W-:Y:S01]  /*9a10*/  UMOV UR10, URZ ;  /* 0x0000003f000a7c82 */ /* 0x000fe20008000000 */
[----:B------:R-:W-:Y:S01]  /*9a20*/  R2UR UR8, R9 ;  /* 0x00000000090872ca */ /* 0x000fe200000e0000 */
[----:B------:R-:W-:Y:S01]  /*9a30*/  UIADD3.X UR5, URZ, UR17, URZ, UP0, !UPT ;  /* 0x000000113f057290 */ /* 0x000fe200087fe43f */
[----:B------:R-:W-:Y:S01]  /*9a40*/  R2UR UR13, R2 ;  /* 0x00000000020d72ca */ /* 0x000fe200000e0000 */
[----:B------:R-:W-:Y:S01]  /*9a50*/  UMOV UR6, 0x0 ;  /* 0x0000000000067882 */ /* 0x000fe20000000000 */
[----:B------:R-:W-:Y:S01]  /*9a60*/  UMOV UR7, 0x10000000 ;  /* 0x1000000000077882 */ /* 0x000fe20000000000 */
[----:B------:R-:W-:Y:S01]  /*9a70*/  UMOV UR11, URZ ;  /* 0x0000003f000b7c82 */ /* 0x000fe20008000000 */
[----:B------:R-:W-:Y:S01]  /*9a80*/  UMOV UR20, 0x40 ;  /* 0x0000004000147882 */ /* 0x000fe20000000000 */
[----:B------:R-:W-:-:S02]  /*9a90*/  IADD3 R0, R0, 0x1, RZ ;  /* 0x0000000100007810 */ /* 0x000fc40007ffe0ff */
[----:B------:R-:W-:Y:S02]  /*9aa0*/  UIADD3 UR9, UR9, 0x20400, URZ ;  /* 0x0002040009097890 */ /* 0x000fe4000fffe03f */
[C---:B------:R-:W-:Y:S02]  /*9ab0*/  ISETP.NE.AND P4, PT, R0.reuse, 0x5, PT ;  /* 0x000000050000780c */ /* 0x040fe40003f85270 */
[----:B------:R-:W-:Y:S02]  /*9ac0*/  UIADD3 UR14, UR8, 0x8000, URZ ;  /* 0x00008000080e7890 */ /* 0x000fe4000fffe03f */
[----:B------:R-:W-:Y:S01]  /*9ad0*/  UIADD3 UR15, UR8, 0xa000, URZ ;  /* 0x0000a000080f7890 */ /* 0x000fe2000fffe03f */
[----:B------:R-:W-:Y:S02]  /*9ae0*/  SEL R7, RZ, 0x1, P4 ;  /* 0x00000001ff077807 */ /* 0x000fe40002000000 */
[----:B------:R-:W-:Y:S02]  /*9af0*/  SEL R0, R0, RZ, P4 ;  /* 0x000000ff00007207 */ /* 0x000fe40002000000 */
[----:B------:R-:W-:Y:S01]  /*9b00*/  UMOV UR8, UR14 ;  /* 0x0000000e00087c82 */ /* 0x000fe20008000000 */
[----:B------:R-:W-:Y:S01]  /*9b10*/  LOP3.LUT R4, R4, R7, RZ, 0x3c, !PT ;  /* 0x0000000704047212 */ /* 0x000fe200078e3cff */
[----:B------:R1:W-:Y:S02]  /*9b20*/  UTMALDG.4D [UR8], [UR4], desc[UR6] ;  /* 0x00000608040075b4 */ /* 0x0003e40008019000 */
[----:B-1----:R-:W-:Y:S01]  /*9b30*/  UMOV UR8, UR15 ;  /* 0x0000000f00087c82 */ /* 0x002fe20008000000 */
[----:B------:R-:W-:-:S02]  /*9b40*/  UMOV UR10, UR20 ;  /* 0x00000014000a7c82 */ /* 0x000fc40008000000 */
[----:B------:R1:W-:Y:S02]  /*9b50*/  UTMALDG.4D [UR8], [UR4], desc[UR6] ;  /* 0x00000608040075b4 */ /* 0x0003e40008019000 */
[----:B-1----:R-:W-:Y:S01]  /*9b60*/  NOP ;  /* 0x0000000000007918 */ /* 0x002fe20000000000 */
.L_x_100:
[----:B------:R-:W-:Y:S05]  /*9b70*/  BSYNC B1 ;  /* 0x0000000000017941 */ /* 0x000fea0003800000 */
.L_x_99:
        /* <DEDUP_REMOVED lines=10> */
.L_x_105:
[----:B------:R-:W-:Y:S05]  /*9c20*/  BSYNC B1 ;  /* 0x0000000000017941 */ /* 0x000fea0003800000 */
.L_x_104:
[----:B------:R-:W-:Y:S01]  /*9c30*/  BSSY B1, `(.L_x_107) ;  /* 0x000002e000017945 */ /* 0x000fe20003800000 */
[----:B------:R-:W-:-:S03]  /*9c40*/  IMAD.MOV.U32 R9, RZ, RZ, RZ ;  /* 0x000000ffff097224 */ /* 0x000fc600078e00ff */
[----:B------:R-:W-:Y:S05]  /*9c50*/  @!P3 BRA `(.L_x_108) ;  /* 0x0000000000acb947 */ /* 0x000fea0003800000 */
[----:B-1----:R-:W1:Y:S01]  /*9c60*/  S2R R8, SR_CgaCtaId ;  /* 0x0000000000087919 */ /* 0x002e620000008800 */
[----:B------:R-:W-:-:S04]  /*9c70*/  MOV R5, 0x400 ;  /* 0x0000040000057802 */ /* 0x000fc80000000f00 */
[----:B-1----:R-:W-:Y:S02]  /*9c80*/  LEA R5, R8, R5, 0x18 ;  /* 0x0000000508057211 */ /* 0x002fe400078ec0ff */
[----:B------:R-:W-:Y:S02]  /*9c90*/  SHF.L.U32 R8, R4, 0x1f, RZ ;  /* 0x0000001f04087819 */ /* 0x000fe400000006ff */
[----:B------:R-:W-:-:S04]  /*9ca0*/  LEA R7, R0, R5, 0x3 ;  /* 0x0000000500077211 */ /* 0x000fc800078e18ff */
[----:B------:R-:W1:Y:S02]  /*9cb0*/  SYNCS.PHASECHK.TRANS64.TRYWAIT P3, [R7+URZ+0x20428], R8 ;  /* 0x02042808070075a7 */ /* 0x000e64000806017f */
[----:B-1----:R-:W-:Y:S05]  /*9cc0*/  @!P3 BRA `(.L_x_109) ;  /* 0x0000000c00bcb947 */ /* 0x002fea0003800000 */
.L_x_142:
[----:B------:R-:W-:Y:S01]  /*9cd0*/  UPRMT UR4, UR18, 0x9910, URZ ;  /* 0x0000991012047896 */ /* 0x000fe2000800003f */
[----:B-1----:R-:W-:-:S03]  /*9ce0*/  @P2 IMAD.MOV.U32 R8, RZ, RZ, 0x4000 ;  /* 0x00004000ff082424 */ /* 0x002fc600078e00ff */
[----:B------:R-:W-:Y:S01]  /*9cf0*/  UISETP.NE.AND UP0, UPT, UR4, 0x2, UPT ;  /* 0x000000020400788c */ /* 0x000fe2000bf05270 */
[----:B------:R1:W-:Y:S05]  /*9d00*/  @P2 SYNCS.ARRIVE.TRANS64 RZ, [R7+URZ+0x20400], R8 ;  /* 0x0204000807ff29a7 */ /* 0x0003ea000800003f */
[----:B------:R-:W-:-:S13]  /*9d10*/  PLOP3.LUT P3, PT, PT, PT, UP0, 0x80, 0x0 ;  /* 0x000000000000781c */ /* 0x000fda0003f6f008 */
[----:B-1----:R-:W-:Y:S05]  /*9d20*/  @P3 BRA `(.L_x_110) ;  /* 0x0000000000043947 */ /* 0x002fea0003800000 */
[----:B------:R-:W-:Y:S01]  /*9d30*/  BPT.TRAP 0x1 ;  /* 0x000000040000795c */ /* 0x000fe20000300000 */
.L_x_110:
[----:B------:R-:W-:Y:S05]  /*9d40*/  @P0 BRA `(.L_x_111) ;  /* 0x0000000000040947 */ /* 0x000fea0003800000 */
[----:B------:R-:W-:Y:S01]  /*9d50*/  BPT.TRAP 0x1 ;  /* 0x000000040000795c */ /* 0x000fe20000300000 */
.L_x_111:
[----:B------:R-:W-:Y:S01]  /*9d60*/  LEA R5, R0, R5, 0xe ;  /* 0x0000000500057211 */ /* 0x000fe200078e70ff */
[----:B------:R-:W-:Y:S01]  /*9d70*/  UIADD3 UR4, UP0, UR16, 0x2f0, URZ ;  /* 0x000002f010047890 */ /* 0x000fe2000ff1e03f */
[----:B------:R-:W-:Y:S01]  /*9d80*/  R2UR UR9, R7 ;  /* 0x00000000070972ca */ /* 0x000fe200000e0000 */
[----:B------:R-:W-:Y:S01]  /*9d90*/  UMOV UR10, URZ ;  /* 0x0000003f000a7c82 */ /* 0x000fe20008000000 */
[----:B------:R-:W-:Y:S01]  /*9da0*/  R2UR UR8, R5 ;  /* 0x00000000050872ca */ /* 0x000fe200000e0000 */
[----:B------:R-:W-:Y:S01]  /*9db0*/  UIADD3.X UR5, URZ, UR17, URZ, UP0, !UPT ;  /* 0x000000113f057290 */ /* 0x000fe200087fe43f */
[----:B------:R-:W-:Y:S01]  /*9dc0*/  R2UR UR12, R3 ;  /* 0x00000000030c72ca */ /* 0x000fe200000e0000 */
[----:B------:R-:W-:Y:S01]  /*9dd0*/  UMOV UR6, 0x0 ;  /* 0x0000000000067882 */ /* 0x000fe20000000000 */
[----:B------:R-:W-:Y:S01]  /*9de0*/  R2UR UR13, R2 ;  /* 0x00000000020d72ca */ /* 0x000fe200000e0000 */
[----:B------:R-:W-:Y:S01]  /*9df0*/  UMOV UR7, 0x10000000 ;  /* 0x1000000000077882 */ /* 0x000fe20000000000 */
[----:B------:R-:W-:Y:S01]  /*9e00*/  UMOV UR11, URZ ;  /* 0x0000003f000b7c82 */ /* 0x000fe20008000000 */
[----:B------:R-:W-:Y:S01]  /*9e10*/  UMOV UR20, 0x40 ;  /* 0x0000004000147882 */ /* 0x000fe20000000000 */
[----:B------:R-:W-:Y:S01]  /*9e20*/  VIADD R0, R0, 0x1 ;  /* 0x0000000100007836 */ /* 0x000fe20000000000 */
[----:B------:R-:W-:-:S02]  /*9e30*/  MOV R9, 0x1 ;  /* 0x0000000100097802 */ /* 0x000fc40000000f00 */
[----:B------:R-:W-:Y:S02]  /*9e40*/  UIADD3 UR9, UR9, 0x20400, URZ ;  /* 0x0002040009097890 */ /* 0x000fe4000fffe03f */
[----:B------:R-:W-:Y:S01]  /*9e50*/  UIADD3 UR14, UR8, 0x8000, URZ ;  /* 0x00008000080e7890 */ /* 0x000fe2000fffe03f */
[----:B------:R-:W-:Y:S01]  /*9e60*/  ISETP.NE.AND P3, PT, R0, 0x5, PT ;  /* 0x000000050000780c */ /* 0x000fe20003f65270 */
[----:B------:R-:W-:-:S03]  /*9e70*/  UIADD3 UR15, UR8, 0xa000, URZ ;  /* 0x0000a000080f7890 */ /* 0x000fc6000fffe03f */
[----:B------:R-:W-:Y:S02]  /*9e80*/  SEL R5, RZ, 0x1, P3 ;  /* 0x00000001ff057807 */ /* 0x000fe40001800000 */
[----:B------:R-:W-:Y:S01]  /*9e90*/  UMOV UR8, UR14 ;  /* 0x0000000e00087c82 */ /* 0x000fe20008000000 */
[----:B------:R-:W-:Y:S01]  /*9ea0*/  SEL R0, R0, RZ, P3 ;  /* 0x000000ff00007207 */ /* 0x000fe20001800000 */
[----:B------:R1:W-:Y:S01]  /*9eb0*/  UTMALDG.4D [UR8], [UR4], desc[UR6] ;  /* 0x00000608040075b4 */ /* 0x0003e20008019000 */
[----:B------:R-:W-:Y:S01]  /*9ec0*/  LOP3.LUT R4, R4, R5, RZ, 0x3c, !PT ;  /* 0x0000000504047212 */ /* 0x000fe200078e3cff */
[----:B-1----:R-:W-:Y:S01]  /*9ed0*/  UMOV UR8, UR15 ;  /* 0x0000000f00087c82 */ /* 0x002fe20008000000 */
[----:B------:R-:W-:Y:S02]  /*9ee0*/  UMOV UR10, UR20 ;  /* 0x00000014000a7c82 */ /* 0x000fe40008000000 */
[----:B------:R2:W-:Y:S02]  /*9ef0*/  UTMALDG.4D [UR8], [UR4], desc[UR6] ;  /* 0x00000608040075b4 */ /* 0x0005e40008019000 */
[----:B--2---:R-:W-:Y:S01]  /*9f00*/  NOP ;  /* 0x0000000000007918 */ /* 0x004fe20000000000 */
.L_x_108:
[----:B------:R-:W-:Y:S05]  /*9f10*/  BSYNC B1 ;  /* 0x0000000000017941 */ /* 0x000fea0003800000 */
.L_x_107:
[----:B------:R-:W-:Y:S01]  /*9f20*/  ISETP.GE.AND P3, PT, R6, 0x2, PT ;  /* 0x000000020600780c */ /* 0x000fe20003f66270 */
[----:B------:R-:W-:-:S12]  /*9f30*/  BSSY B1, `(.L_x_112) ;  /* 0x0000062000017945 */ /* 0x000fd80003800000 */
[----:B------:R-:W-:Y:S05]  /*9f40*/  @!P3 BRA `(.L_x_113) ;  /* 0x000000040080b947 */ /* 0x000fea0003800000 */
[----:B------:R-:W-:-:S07]  /*9f50*/  IMAD.SHL.U32 R6, R6, 0x2, RZ ;  /* 0x0000000206067824 */ /* 0x000fce00078e00ff */
.L_x_124:
[----:B------:R-:W-:Y:S04]  /*9f60*/  BSSY B2, `(.L_x_114) ;  /* 0x000002c000027945 */ /* 0x000fe80003800000 */
        /* <DEDUP_REMOVED lines=8> */
.L_x_143:
[----:B------:R-:W-:Y:S01]  /*9ff0*/  UPRMT UR4, UR18, 0x9910, URZ ;  /* 0x0000991012047896 */ /* 0x000fe2000800003f */
[----:B-1----:R-:W-:-:S03]  /*a000*/  @P2 IMAD.MOV.U32 R8, RZ, RZ, 0x4000 ;  /* 0x00004000ff082424 */ /* 0x002fc600078e00ff */
[----:B------:R-:W-:Y:S01]  /*a010*/  UISETP.NE.AND UP0, UPT, UR4, 0x2, UPT ;  /* 0x000000020400788c */ /* 0x000fe2000bf05270 */
[----:B------:R1:W-:Y:S05]  /*a020*/  @P2 SYNCS.ARRIVE.TRANS64 RZ, [R7+URZ+0x20400], R8 ;  /* 0x0204000807ff29a7 */ /* 0x0003ea000800003f */
[----:B------:R-:W-:-:S13]  /*a030*/  PLOP3.LUT P3, PT, PT, PT, UP0, 0x80, 0x0 ;  /* 0x000000000000781c */ /* 0x000fda0003f6f008 */
[----:B-1----:R-:W-:Y:S05]  /*a040*/  @P3 BRA `(.L_x_117) ;  /* 0x0000000000043947 */ /* 0x002fea0003800000 */
[----:B------:R-:W-:Y:S01]  /*a050*/  BPT.TRAP 0x1 ;  /* 0x000000040000795c */ /* 0x000fe20000300000 */
.L_x_117:
[----:B------:R-:W-:Y:S05]  /*a060*/  @P0 BRA `(.L_x_118) ;  /* 0x0000000000040947 */ /* 0x000fea0003800000 */
[----:B------:R-:W-:Y:S01]  /*a070*/  BPT.TRAP 0x1 ;  /* 0x000000040000795c */ /* 0x000fe20000300000 */
.L_x_118:
        /* <DEDUP_REMOVED lines=10> */
[----:B------:R-:W-:-:S02]  /*a120*/  R2UR UR13, R2 ;  /* 0x00000000020d72ca */ /* 0x000fc400000e0000 */
[----:B------:R-:W-:-:S03]  /*a130*/  IADD3 R0, R0, 0x1, RZ ;  /* 0x0000000100007810 */ /* 0x000fc60007ffe0ff */
[----:B------:R-:W-:Y:S01]  /*a140*/  UIADD3 UR9, UR9, 0x20400, URZ ;  /* 0x0002040009097890 */ /* 0x000fe2000fffe03f */
[C---:B------:R-:W-:Y:S01]  /*a150*/  ISETP.NE.AND P3, PT, R0.reuse, 0x5, PT ;  /* 0x000000050000780c */ /* 0x040fe20003f65270 */
[----:B------:R-:W-:Y:S02]  /*a160*/  UIADD3 UR8, UR6, 0x8000, URZ ;  /* 0x0000800006087890 */ /* 0x000fe4000fffe03f */
[----:B------:R-:W-:Y:S01]  /*a170*/  USHF.L.U32 UR11, UR11, 0x6, URZ ;  /* 0x000000060b0b7899 */ /* 0x000fe2000800063f */
[----:B------:R-:W-:Y:S01]  /*a180*/  SEL R5, RZ, 0x1, P3 ;  /* 0x00000001ff057807 */ /* 0x000fe20001800000 */
[----:B------:R-:W-:Y:S01]  /*a190*/  UIADD3 UR14, UR6, 0xa000, URZ ;  /* 0x0000a000060e7890 */ /* 0x000fe2000fffe03f */
[----:B------:R-:W-:Y:S02]  /*a1a0*/  SEL R0, R0, RZ, P3 ;  /* 0x000000ff00007207 */ /* 0x000fe40001800000 */
[----:B------:R-:W-:Y:S01]  /*a1b0*/  UMOV UR6, 0x0 ;  /* 0x0000000000067882 */ /* 0x000fe20000000000 */
[----:B------:R-:W-:-:S03]  /*a1c0*/  LOP3.LUT R4, R4, R5, RZ, 0x3c, !PT ;  /* 0x0000000504047212 */ /* 0x000fc600078e3cff */
[----:B------:R1:W-:Y:S02]  /*a1d0*/  UTMALDG.4D [UR8], [UR4], desc[UR6] ;  /* 0x00000608040075b4 */ /* 0x0003e40008019000 */
[----:B-1----:R-:W-:Y:S01]  /*a1e0*/  UMOV UR8, UR14 ;  /* 0x0000000e00087c82 */ /* 0x002fe20008000000 */
[----:B------:R-:W-:Y:S02]  /*a1f0*/  UMOV UR10, UR15 ;  /* 0x0000000f000a7c82 */ /* 0x000fe40008000000 */
[----:B------:R2:W-:Y:S02]  /*a200*/  UTMALDG.4D [UR8], [UR4], desc[UR6] ;  /* 0x00000608040075b4 */ /* 0x0005e40008019000 */
[----:B--2---:R-:W-:Y:S01]  /*a210*/  NOP ;  /* 0x0000000000007918 */ /* 0x004fe20000000000 */
.L_x_115:
[----:B------:R-:W-:Y:S05]  /*a220*/  BSYNC B2 ;  /* 0x0000000000027941 */ /* 0x000fea0003800000 */
.L_x_114:
[----:B------:R-:W-:Y:S01]  /*a230*/  ISETP.LT.OR P3, PT, R6, 0x4, !P6 ;  /* 0x000000040600780c */ /* 0x000fe20007761670 */
[----:B------:R-:W-:-:S12]  /*a240*/  BSSY B2, `(.L_x_119) ;  /* 0x000002d000027945 */ /* 0x000fd80003800000 */
[----:B------:R-:W-:Y:S05]  /*a250*/  @P3 BRA `(.L_x_120) ;  /* 0x0000000000ac3947 */ /* 0x000fea0003800000 */
[----:B-1----:R-:W1:Y:S01]  /*a260*/  S2R R8, SR_CgaCtaId ;  /* 0x0000000000087919 */ /* 0x002e620000008800 */
[----:B------:R-:W-:-:S04]  /*a270*/  MOV R5, 0x400 ;  /* 0x0000040000057802 */ /* 0x000fc80000000f00 */
[----:B-1----:R-:W-:Y:S02]  /*a280*/  LEA R5, R8, R5, 0x18 ;  /* 0x0000000508057211 */ /* 0x002fe400078ec0ff */
[----:B------:R-:W-:-:S03]  /*a290*/  SHF.L.U32 R8, R4, 0x1f, RZ ;  /* 0x0000001f04087819 */ /* 0x000fc600000006ff */
[----:B------:R-:W-:-:S04]  /*a2a0*/  IMAD R7, R0, 0x8, R5 ;  /* 0x0000000800077824 */ /* 0x000fc800078e0205 */
[----:B------:R-:W1:Y:S02]  /*a2b0*/  SYNCS.PHASECHK.TRANS64.TRYWAIT P3, [R7+URZ+0x20428], R8 ;  /* 0x02042808070075a7 */ /* 0x000e64000806017f */
[----:B-1----:R-:W-:Y:S05]  /*a2c0*/  @!P3 BRA `(.L_x_121) ;  /* 0x000000080064b947 */ /* 0x002fea0003800000 */
.L_x_144:
[----:B------:R-:W-:Y:S01]  /*a2d0*/  UPRMT UR4, UR18, 0x9910, URZ ;  /* 0x0000991012047896 */ /* 0x000fe2000800003f */
[----:B-1----:R-:W-:-:S03]  /*a2e0*/  @P1 MOV R8, 0x4000 ;  /* 0x0000400000081802 */ /* 0x002fc60000000f00 */
[----:B------:R-:W-:Y:S01]  /*a2f0*/  UISETP.NE.AND UP0, UPT, UR4, 0x2, UPT ;  /* 0x000000020400788c */ /* 0x000fe2000bf05270 */
[----:B------:R1:W-:Y:S05]  /*a300*/  @P1 SYNCS.ARRIVE.TRANS64 RZ, [R7+URZ+0x20400], R8 ;  /* 0x0204000807ff19a7 */ /* 0x0003ea000800003f */
[----:B------:R-:W-:-:S13]  /*a310*/  PLOP3.LUT P3, PT, PT, PT, UP0, 0x80, 0x0 ;  /* 0x000000000000781c */ /* 0x000fda0003f6f008 */
[----:B-1----:R-:W-:Y:S05]  /*a320*/  @P3 BRA `(.L_x_122) ;  /* 0x0000000000043947 */ /* 0x002fea0003800000 */
[----:B------:R-:W-:Y:S01]  /*a330*/  BPT.TRAP 0x1 ;  /* 0x000000040000795c */ /* 0x000fe20000300000 */
.L_x_122:
[----:B------:R-:W-:Y:S05]  /*a340*/  @P0 BRA `(.L_x_123) ;  /* 0x0000000000040947 */ /* 0x000fea0003800000 */
[----:B------:R-:W-:Y:S01]  /*a350*/  BPT.TRAP 0x1 ;  /* 0x000000040000795c */ /* 0x000fe20000300000 */
.L_x_123:
        /* <DEDUP_REMOVED lines=10> */
[----:B------:R-:W-:Y:S01]  /*a400*/  R2UR UR13, R2 ;  /* 0x00000000020d72ca */ /* 0x000fe200000e0000 */
[----:B------:R-:W-:Y:S01]  /*a410*/  VIADD R0, R0, 0x1 ;  /* 0x0000000100007836 */ /* 0x000fe20000000000 */
        /* <DEDUP_REMOVED lines=15> */
.L_x_120:
[----:B------:R-:W-:Y:S05]  /*a510*/  BSYNC B2 ;  /* 0x0000000000027941 */ /* 0x000fea0003800000 */
.L_x_119:
[C---:B------:R-:W-:Y:S02]  /*a520*/  ISETP.GT.AND P3, PT, R6.reuse, 0x4, PT ;  /* 0x000000040600780c */ /* 0x040fe40003f64270 */
[----:B------:R-:W-:-:S11]  /*a530*/  IADD3 R6, R6, -0x2, RZ ;  /* 0xfffffffe06067810 */ /* 0x000fd60007ffe0ff */
[----:B------:R-:W-:Y:S05]  /*a540*/  @P3 BRA `(.L_x_124) ;  /* 0xfffffff800843947 */ /* 0x000fea000383ffff */
.L_x_113:
[----:B------:R-:W-:Y:S05]  /*a550*/  BSYNC B1 ;  /* 0x0000000000017941 */ /* 0x000fea0003800000 */
.L_x_112:
[----:B------:R-:W-:Y:S01]  /*a560*/  VIADD R17, R17, UR19 ;  /* 0x0000001311117c36 */ /* 0x000fe20008000000 */
[----:B------:R-:W-:Y:S01]  /*a570*/  ULDC UR4, c[0x0][0xa00] ;  /* 0x0002800000047ab9 */ /* 0x000fe20000000800 */
[----:B-1----:R-:W-:-:S03]  /*a580*/  PRMT R5, RZ, 0x7610, R5 ;  /* 0x00007610ff057816 */ /* 0x002fc60000000005 */
[----:B------:R-:W-:-:S13]  /*a590*/  ISETP.GE.AND P3, PT, R17, UR4, PT ;  /* 0x0000000411007c0c */ /* 0x000fda000bf66270 */
[----:B------:R-:W-:Y:S05]  /*a5a0*/  @!P3 BRA `(.L_x_125) ;  /* 0xfffffff00024b947 */ /* 0x000fea000383ffff */
[----:B------:R-:W-:Y:S05]  /*a5b0*/  BSYNC B0 ;  /* 0x0000000000007941 */ /* 0x000fea0003800000 */
.L_x_97:
[----:B------:R-:W-:Y:S05]  /*a5c0*/  EXIT ;  /* 0x000000000000794d */ /* 0x000fea0003800000 */
.L_x_17:
[----:B-1----:R-:W-:-:S04]  /*a5d0*/  MOV R4, UR4 ;  /* 0x0000000400047c02 */ /* 0x002fc80008000f00 */
[----:B------:R1:W2:Y:S03]  /*a5e0*/  SYNCS.PHASECHK.TRANS64.TRYWAIT P1, [R4+URZ+0x20450], R3 ;  /* 0x02045003040075a7 */ /* 0x0002a6000802017f */
[----:B--2---:R-:W-:Y:S05]  /*a5f0*/  @!P1 NANOSLEEP.SYNCS 0x989680 ;  /* 0x009896800000995d */ /* 0x004fea0003900000 */
[----:B------:R-:W2:Y:S02]  /*a600*/  @!P1 SYNCS.PHASECHK.TRANS64 P1, [R4+URZ+0x20450], R3 ;  /* 0x02045003040095a7 */ /* 0x000ea4000802007f */
[----:B--2---:R-:W-:Y:S05]  /*a610*/  @!P1 BRA `(.L_x_17) ;  /* 0xfffffffc00ec9947 */ /* 0x004fea000383ffff */
[----:B------:R-:W-:Y:S05]  /*a620*/  BRA `(.L_x_126) ;  /* 0xffffff6c00747947 */ /* 0x000fea000383ffff */
.L_x_19:
[----:B-1----:R-:W-:-:S04]  /*a630*/  MOV R6, UR53 ;  /* 0x0000003500067c02 */ /* 0x002fc80008000f00 */
[----:B------:R1:W2:Y:S03]  /*a640*/  SYNCS.PHASECHK.TRANS64.TRYWAIT P1, [R6+URZ+0x20400], R3 ;  /* 0x02040003060075a7 */ /* 0x0002a6000802017f */
[----:B--2---:R-:W-:Y:S05]  /*a650*/  @!P1 NANOSLEEP.SYNCS 0x989680 ;  /* 0x009896800000995d */ /* 0x004fea0003900000 */
[----:B------:R-:W2:Y:S02]  /*a660*/  @!P1 SYNCS.PHASECHK.TRANS64 P1, [R6+URZ+0x20400], R3 ;  /* 0x02040003060095a7 */ /* 0x000ea4000802007f */
[----:B--2---:R-:W-:Y:S05]  /*a670*/  @!P1 BRA `(.L_x_19) ;  /* 0xfffffffc00ec9947 */ /* 0x004fea000383ffff */
[----:B------:R-:W-:Y:S05]  /*a680*/  BRA `(.L_x_127) ;  /* 0xffffff6c00887947 */ /* 0x000fea000383ffff */
.L_x_20:
[----:B-1----:R-:W-:-:S04]  /*a690*/  IMAD.U32 R3, RZ, RZ, UR50 ;  /* 0x00000032ff037e24 */ /* 0x002fc8000f8e00ff */
[----:B------:R1:W2:Y:S03]  /*a6a0*/  SYNCS.PHASECHK.TRANS64.TRYWAIT P1, [R3+URZ+-0x8], R4 ;  /* 0xfffff804030075a7 */ /* 0x0002a6000802017f */
[----:B--2---:R-:W-:Y:S05]  /*a6b0*/  @!P1 NANOSLEEP.SYNCS 0x989680 ;  /* 0x009896800000995d */ /* 0x004fea0003900000 */
[----:B------:R-:W2:Y:S02]  /*a6c0*/  @!P1 SYNCS.PHASECHK.TRANS64 P1, [R3+URZ+-0x8], R4 ;  /* 0xfffff804030095a7 */ /* 0x000ea4000802007f */
[----:B--2---:R-:W-:Y:S05]  /*a6d0*/  @!P1 BRA `(.L_x_20) ;  /* 0xfffffffc00ec9947 */ /* 0x004fea000383ffff */
[----:B------:R-:W-:Y:S05]  /*a6e0*/  BRA `(.L_x_128) ;  /* 0xffffff6c00787947 */ /* 0x000fea000383ffff */
.L_x_22:
[----:B-1----:R-:W-:-:S04]  /*a6f0*/  MOV R8, UR6 ;  /* 0x0000000600087c02 */ /* 0x002fc80008000f00 */
[----:B------:R1:W2:Y:S03]  /*a700*/  SYNCS.PHASECHK.TRANS64.TRYWAIT P1, [R8+URZ+0x20400], R7 ;  /* 0x02040007080075a7 */ /* 0x0002a6000802017f */
[----:B--2---:R-:W-:Y:S05]  /*a710*/  @!P1 NANOSLEEP.SYNCS 0x989680 ;  /* 0x009896800000995d */ /* 0x004fea0003900000 */
[----:B------:R-:W2:Y:S02]  /*a720*/  @!P1 SYNCS.PHASECHK.TRANS64 P1, [R8+URZ+0x20400], R7 ;  /* 0x02040007080095a7 */ /* 0x000ea4000802007f */
[----:B--2---:R-:W-:Y:S05]  /*a730*/  @!P1 BRA `(.L_x_22) ;  /* 0xfffffffc00ec9947 */ /* 0x004fea000383ffff */
[----:B------:R-:W-:Y:S05]  /*a740*/  BRA `(.L_x_129) ;  /* 0xffffff8400707947 */ /* 0x000fea000383ffff */
.L_x_27:
[----:B-1----:R-:W-:-:S04]  /*a750*/  MOV R5, UR6 ;  /* 0x0000000600057c02 */ /* 0x002fc80008000f00 */
[----:B------:R1:W2:Y:S03]  /*a760*/  SYNCS.PHASECHK.TRANS64.TRYWAIT P2, [R5+URZ+0x20400], R0 ;  /* 0x02040000050075a7 */ /* 0x0002a6000804017f */
[----:B--2---:R-:W-:Y:S05]  /*a770*/  @!P2 NANOSLEEP.SYNCS 0x989680 ;  /* 0x009896800000a95d */ /* 0x004fea0003900000 */
[----:B------:R-:W2:Y:S02]  /*a780*/  @!P2 SYNCS.PHASECHK.TRANS64 P2, [R5+URZ+0x20400], R0 ;  /* 0x020400000500a5a7 */ /* 0x000ea4000804007f */
[----:B--2---:R-:W-:Y:S05]  /*a790*/  @!P2 BRA `(.L_x_27) ;  /* 0xfffffffc00eca947 */ /* 0x004fea000383ffff */
[----:B------:R-:W-:Y:S05]  /*a7a0*/  BRA `(.L_x_130) ;  /* 0xffffff8800247947 */ /* 0x000fea000383ffff */
.L_x_31:
[----:B-1----:R-:W-:-:S04]  /*a7b0*/  IMAD.U32 R0, RZ, RZ, UR6 ;  /* 0x00000006ff007e24 */ /* 0x002fc8000f8e00ff */
[----:B------:R1:W2:Y:S03]  /*a7c0*/  SYNCS.PHASECHK.TRANS64.TRYWAIT P2, [R0+URZ+0x20400], R9 ;  /* 0x02040009000075a7 */ /* 0x0002a6000804017f */
[----:B--2---:R-:W-:Y:S05]  /*a7d0*/  @!P2 NANOSLEEP.SYNCS 0x989680 ;  /* 0x009896800000a95d */ /* 0x004fea0003900000 */
[----:B------:R-:W2:Y:S02]  /*a7e0*/  @!P2 SYNCS.PHASECHK.TRANS64 P2, [R0+URZ+0x20400], R9 ;  /* 0x020400090000a5a7 */ /* 0x000ea4000804007f */
[----:B--2---:R-:W-:Y:S05]  /*a7f0*/  @!P2 BRA `(.L_x_31) ;  /* 0xfffffffc00eca947 */ /* 0x004fea000383ffff */
[----:B------:R-:W-:Y:S05]  /*a800*/  BRA `(.L_x_30) ;  /* 0xffffffa0000c7947 */ /* 0x000fea000383ffff */
.L_x_39:
[----:B-1----:R-:W-:-:S04]  /*a810*/  MOV R5, UR6 ;  /* 0x0000000600057c02 */ /* 0x002fc80008000f00 */
[----:B------:R1:W2:Y:S03]  /*a820*/  SYNCS.PHASECHK.TRANS64.TRYWAIT P2, [R5+URZ+0x20400], R4 ;  /* 0x02040004050075a7 */ /* 0x0002a6000804017f */
[----:B--2---:R-:W-:Y:S05]  /*a830*/  @!P2 NANOSLEEP.SYNCS 0x989680 ;  /* 0x009896800000a95d */ /* 0x004fea0003900000 */
[----:B------:R-:W2:Y:S02]  /*a840*/  @!P2 SYNCS.PHASECHK.TRANS64 P2, [R5+URZ+0x20400], R4 ;  /* 0x020400040500a5a7 */ /* 0x000ea4000804007f */
[----:B--2---:R-:W-:Y:S05]  /*a850*/  @!P2 BRA `(.L_x_39) ;  /* 0xfffffffc00eca947 */ /* 0x004fea000383ffff */
[----:B------:R-:W-:Y:S05]  /*a860*/  BRA `(.L_x_131) ;  /* 0xffffffa400007947 */ /* 0x000fea000383ffff */
.L_x_43:
[----:B-1----:R-:W-:-:S04]  /*a870*/  MOV R9, UR6 ;  /* 0x0000000600097c02 */ /* 0x002fc80008000f00 */
[----:B------:R1:W2:Y:S03]  /*a880*/  SYNCS.PHASECHK.TRANS64.TRYWAIT P2, [R9+URZ+0x20400], R0 ;  /* 0x02040000090075a7 */ /* 0x0002a6000804017f */
[----:B--2---:R-:W-:Y:S05]  /*a890*/  @!P2 NANOSLEEP.SYNCS 0x989680 ;  /* 0x009896800000a95d */ /* 0x004fea0003900000 */
[----:B------:R-:W2:Y:S02]  /*a8a0*/  @!P2 SYNCS.PHASECHK.TRANS64 P2, [R9+URZ+0x20400], R0 ;  /* 0x020400000900a5a7 */ /* 0x000ea4000804007f */
[----:B--2---:R-:W-:Y:S05]  /*a8b0*/  @!P2 BRA `(.L_x_43) ;  /* 0xfffffffc00eca947 */ /* 0x004fea000383ffff */
[----:B------:R-:W-:Y:S05]  /*a8c0*/  BRA `(.L_x_42) ;  /* 0xffffffc0002c7947 */ /* 0x000fea000383ffff */
.L_x_63:
[----:B-1----:R-:W-:-:S04]  /*a8d0*/  IMAD.U32 R3, RZ, RZ, UR50 ;  /* 0x00000032ff037e24 */ /* 0x002fc8000f8e00ff */
[----:B------:R1:W2:Y:S03]  /*a8e0*/  SYNCS.PHASECHK.TRANS64.TRYWAIT P1, [R3+URZ+0x8], R0 ;  /* 0x00000800030075a7 */ /* 0x0002a6000802017f */
[----:B--2---:R-:W-:Y:S05]  /*a8f0*/  @!P1 NANOSLEEP.SYNCS 0x989680 ;  /* 0x009896800000995d */ /* 0x004fea0003900000 */
[----:B------:R-:W2:Y:S02]  /*a900*/  @!P1 SYNCS.PHASECHK.TRANS64 P1, [R3+URZ+0x8], R0 ;  /* 0x00000800030095a7 */ /* 0x000ea4000802007f */
[----:B--2---:R-:W-:Y:S05]  /*a910*/  @!P1 BRA `(.L_x_63) ;  /* 0xfffffffc00ec9947 */ /* 0x004fea000383ffff */
[----:B------:R-:W-:Y:S05]  /*a920*/  BRA `(.L_x_132) ;  /* 0xffffffcc000c7947 */ /* 0x000fea000383ffff */
.L_x_82:
[----:B------:R-:W-:Y:S01]  /*a930*/  BSSY B1, `(.L_x_133) ;  /* 0x0000006000017945 */ /* 0x000fe20003800000 */
[----:B------:R-:W-:-:S07]  /*a940*/  MOV R15, 0xffffffff ;  /* 0xffffffff000f7802 */ /* 0x000fce0000000f00 */
[----:B------:R-:W-:Y:S05]  /*a950*/  WARPSYNC.COLLECTIVE R15, `(.L_x_134) ;  /* 0x000000000f0c7348 */ /* 0x000fea0003c00000 */
[----:B------:R-:W-:Y:S02]  /*a960*/  ELECT P6, UR62, PT ;  /* 0x00000000003e782f */ /* 0x000fe400038c0000 */
[----:B------:R-:W-:Y:S01]  /*a970*/  MOV R14, UR62 ;  /* 0x0000003e000e7c02 */ /* 0x000fe20008000f00 */
[----:B------:R-:W-:Y:S10]  /*a980*/  ENDCOLLECTIVE ;  /* 0x000000000000791b */ /* 0x000ff40003800000 */
.L_x_134:
[----:B------:R-:W-:Y:S05]  /*a990*/  BSYNC B1 ;  /* 0x0000000000017941 */ /* 0x000fea0003800000 */
.L_x_133:
[----:B------:R-:W-:Y:S05]  /*a9a0*/  BRA `(.L_x_135) ;  /* 0xffffffe400347947 */ /* 0x000fea000383ffff */
.L_x_85:
[----:B-1----:R1:W2:Y:S02]  /*a9b0*/  SYNCS.PHASECHK.TRANS64.TRYWAIT P2, [R7+URZ+0x20460], R6 ;  /* 0x02046006070075a7 */ /* 0x0022a4000804017f */
[----:B--2---:R-:W-:Y:S05]  /*a9c0*/  @!P2 NANOSLEEP.SYNCS 0x989680 ;  /* 0x009896800000a95d */ /* 0x004fea0003900000 */
[----:B------:R-:W2:Y:S02]  /*a9d0*/  @!P2 SYNCS.PHASECHK.TRANS64 P2, [R7+URZ+0x20460], R6 ;  /* 0x020460060700a5a7 */ /* 0x000ea4000804007f */
[----:B--2---:R-:W-:Y:S05]  /*a9e0*/  @!P2 BRA `(.L_x_85) ;  /* 0xfffffffc00f0a947 */ /* 0x004fea000383ffff */
[----:B------:R-:W-:Y:S05]  /*a9f0*/  BRA `(.L_x_136) ;  /* 0xffffffe400547947 */ /* 0x000fea000383ffff */
.L_x_90:
[----:B-1----:R1:W2:Y:S02]  /*aa00*/  SYNCS.PHASECHK.TRANS64.TRYWAIT P2, [R7+URZ+0x204b0], R4 ;  /* 0x0204b004070075a7 */ /* 0x0022a4000804017f */
[----:B--2---:R-:W-:Y:S05]  /*aa10*/  @!P2 NANOSLEEP.SYNCS 0x989680 ;  /* 0x009896800000a95d */ /* 0x004fea0003900000 */
[----:B------:R-:W2:Y:S02]  /*aa20*/  @!P2 SYNCS.PHASECHK.TRANS64 P2, [R7+URZ+0x204b0], R4 ;  /* 0x0204b0040700a5a7 */ /* 0x000ea4000804007f */
[----:B--2---:R-:W-:Y:S05]  /*aa30*/  @!P2 BRA `(.L_x_90) ;  /* 0xfffffffc00f0a947 */ /* 0x004fea000383ffff */
[----:B------:R-:W-:Y:S05]  /*aa40*/  BRA `(.L_x_89) ;  /* 0xffffffe400f87947 */ /* 0x000fea000383ffff */
.L_x_93:
[----:B-1----:R1:W2:Y:S02]  /*aa50*/  SYNCS.PHASECHK.TRANS64.TRYWAIT P2, [R4+URZ+0x20460], R9 ;  /* 0x02046009040075a7 */ /* 0x0022a4000804017f */
[----:B--2---:R-:W-:Y:S05]  /*aa60*/  @!P2 NANOSLEEP.SYNCS 0x989680 ;  /* 0x009896800000a95d */ /* 0x004fea0003900000 */
[----:B------:R-:W2:Y:S02]  /*aa70*/  @!P2 SYNCS.PHASECHK.TRANS64 P2, [R4+URZ+0x20460], R9 ;  /* 0x020460090400a5a7 */ /* 0x000ea4000804007f */
[----:B--2---:R-:W-:Y:S05]  /*aa80*/  @!P2 BRA `(.L_x_93) ;  /* 0xfffffffc00f0a947 */ /* 0x004fea000383ffff */
[----:B------:R-:W-:Y:S05]  /*aa90*/  BRA `(.L_x_137) ;  /* 0xffffffe8000c7947 */ /* 0x000fea000383ffff */
.L_x_98:
[----:B------:R-:W-:Y:S01]  /*aaa0*/  BSSY B1, `(.L_x_138) ;  /* 0x0000006000017945 */ /* 0x000fe20003800000 */
[----:B------:R-:W-:-:S07]  /*aab0*/  MOV R15, 0xffffffff ;  /* 0xffffffff000f7802 */ /* 0x000fce0000000f00 */
[----:B------:R-:W-:Y:S05]  /*aac0*/  WARPSYNC.COLLECTIVE R15, `(.L_x_139) ;  /* 0x000000000f0c7348 */ /* 0x000fea0003c00000 */
[----:B------:R-:W-:Y:S02]  /*aad0*/  ELECT P6, UR62, PT ;  /* 0x00000000003e782f */ /* 0x000fe400038c0000 */
[----:B------:R-:W-:Y:S01]  /*aae0*/  MOV R14, UR62 ;  /* 0x0000003e000e7c02 */ /* 0x000fe20008000f00 */
[----:B------:R-:W-:Y:S10]  /*aaf0*/  ENDCOLLECTIVE ;  /* 0x000000000000791b */ /* 0x000ff40003800000 */
.L_x_139:
[----:B------:R-:W-:Y:S05]  /*ab00*/  BSYNC B1 ;  /* 0x0000000000017941 */ /* 0x000fea0003800000 */
.L_x_138:
[----:B------:R-:W-:Y:S05]  /*ab10*/  BRA `(.L_x_140) ;  /* 0xffffffec00607947 */ /* 0x000fea000383ffff */
.L_x_101:
[----:B-1----:R1:W2:Y:S02]  /*ab20*/  SYNCS.PHASECHK.TRANS64.TRYWAIT P4, [R8+URZ+0x20428], R7 ;  /* 0x02042807080075a7 */ /* 0x0022a4000808017f */
[----:B--2---:R-:W-:Y:S05]  /*ab30*/  @!P4 NANOSLEEP.SYNCS 0x989680 ;  /* 0x009896800000c95d */ /* 0x004fea0003900000 */
[----:B------:R-:W2:Y:S02]  /*ab40*/  @!P4 SYNCS.PHASECHK.TRANS64 P4, [R8+URZ+0x20428], R7 ;  /* 0x020428070800c5a7 */ /* 0x000ea4000808007f */
[----:B--2---:R-:W-:Y:S05]  /*ab50*/  @!P4 BRA `(.L_x_101) ;  /* 0xfffffffc00f0c947 */ /* 0x004fea000383ffff */
[----:B------:R-:W-:Y:S05]  /*ab60*/  BRA `(.L_x_141) ;  /* 0xffffffec00747947 */ /* 0x000fea000383ffff */
.L_x_106:
[----:B-1----:R1:W2:Y:S02]  /*ab70*/  SYNCS.PHASECHK.TRANS64.TRYWAIT P4, [R5+URZ+0x204b0], R8 ;  /* 0x0204b008050075a7 */ /* 0x0022a4000808017f */
[----:B--2---:R-:W-:Y:S05]  /*ab80*/  @!P4 NANOSLEEP.SYNCS 0x989680 ;  /* 0x009896800000c95d */ /* 0x004fea0003900000 */
[----:B------:R-:W2:Y:S02]  /*ab90*/  @!P4 SYNCS.PHASECHK.TRANS64 P4, [R5+URZ+0x204b0], R8 ;  /* 0x0204b0080500c5a7 */ /* 0x000ea4000808007f */
[----:B--2---:R-:W-:Y:S05]  /*aba0*/  @!P4 BRA `(.L_x_106) ;  /* 0xfffffffc00f0c947 */ /* 0x004fea000383ffff */
[----:B------:R-:W-:Y:S05]  /*abb0*/  BRA `(.L_x_105) ;  /* 0xfffffff000187947 */ /* 0x000fea000383ffff */
.L_x_109:
[----:B-1----:R1:W2:Y:S02]  /*abc0*/  SYNCS.PHASECHK.TRANS64.TRYWAIT P3, [R7+URZ+0x20428], R8 ;  /* 0x02042808070075a7 */ /* 0x0022a4000806017f */
[----:B--2---:R-:W-:Y:S05]  /*abd0*/  @!P3 NANOSLEEP.SYNCS 0x989680 ;  /* 0x009896800000b95d */ /* 0x004fea0003900000 */
[----:B------:R-:W2:Y:S02]  /*abe0*/  @!P3 SYNCS.PHASECHK.TRANS64 P3, [R7+URZ+0x20428], R8 ;  /* 0x020428080700b5a7 */ /* 0x000ea4000806007f */
[----:B--2---:R-:W-:Y:S05]  /*abf0*/  @!P3 BRA `(.L_x_109) ;  /* 0xfffffffc00f0b947 */ /* 0x004fea000383ffff */
[----:B------:R-:W-:Y:S05]  /*ac00*/  BRA `(.L_x_142) ;  /* 0xfffffff000307947 */ /* 0x000fea000383ffff */
.L_x_116:
[----:B-1----:R1:W2:Y:S02]  /*ac10*/  SYNCS.PHASECHK.TRANS64.TRYWAIT P3, [R7+URZ+0x20428], R8 ;  /* 0x02042808070075a7 */ /* 0x0022a4000806017f */
[----:B--2---:R-:W-:Y:S05]  /*ac20*/  @!P3 NANOSLEEP.SYNCS 0x989680 ;  /* 0x009896800000b95d */ /* 0x004fea0003900000 */
[----:B------:R-:W2:Y:S02]  /*ac30*/  @!P3 SYNCS.PHASECHK.TRANS64 P3, [R7+URZ+0x20428], R8 ;  /* 0x020428080700b5a7 */ /* 0x000ea4000806007f */
[----:B--2---:R-:W-:Y:S05]  /*ac40*/  @!P3 BRA `(.L_x_116) ;  /* 0xfffffffc00f0b947 */ /* 0x004fea000383ffff */
[----:B------:R-:W-:Y:S05]  /*ac50*/  BRA `(.L_x_143) ;  /* 0xfffffff000e47947 */ /* 0x000fea000383ffff */
.L_x_121:
[----:B-1----:R1:W2:Y:S02]  /*ac60*/  SYNCS.PHASECHK.TRANS64.TRYWAIT P3, [R7+URZ+0x20428], R8 ;  /* 0x02042808070075a7 */ /* 0x0022a4000806017f */
[----:B--2---:R-:W-:Y:S05]  /*ac70*/  @!P3 NANOSLEEP.SYNCS 0x989680 ;  /* 0x009896800000b95d */ /* 0x004fea0003900000 */
[----:B------:R-:W2:Y:S02]  /*ac80*/  @!P3 SYNCS.PHASECHK.TRANS64 P3, [R7+URZ+0x20428], R8 ;  /* 0x020428080700b5a7 */ /* 0x000ea4000806007f */
[----:B--2---:R-:W-:Y:S05]  /*ac90*/  @!P3 BRA `(.L_x_121) ;  /* 0xfffffffc00f0b947 */ /* 0x004fea000383ffff */
[----:B------:R-:W-:Y:S05]  /*aca0*/  BRA `(.L_x_144) ;  /* 0xfffffff400887947 */ /* 0x000fea000383ffff */
        .weak           $__internal_0_$__cuda_sm20_rcp_rn_f32_slowpath
        .type           $__internal_0_$__cuda_sm20_rcp_rn_f32_slowpath,@function
        .size           $__internal_0_$__cuda_sm20_rcp_rn_f32_slowpath,(.L_x_150 - $__internal_0_$__cuda_sm20_rcp_rn_f32_slowpath)
$__internal_0_$__cuda_sm20_rcp_rn_f32_slowpath:
[----:B------:R-:W-:Y:S01]  /*acb0*/  IMAD.SHL.U32 R0, R3, 0x2, RZ ;  /* 0x0000000203007824 */ /* 0x000fe200078e00ff */
[----:B------:R-:W-:Y:S04]  /*acc0*/  BSSY B2, `(.L_x_145) ;  /* 0x0000030000027945 */ /* 0x000fe80003800000 */
[----:B------:R-:W-:-:S04]  /*acd0*/  SHF.R.U32.HI R21, RZ, 0x18, R0 ;  /* 0x00000018ff157819 */ /* 0x000fc80000011600 */
[----:B------:R-:W-:-:S13]  /*ace0*/  ISETP.NE.U32.AND P0, PT, R21, RZ, PT ;  /* 0x000000ff1500720c */ /* 0x000fda0003f05070 */
[----:B------:R-:W-:Y:S05]  /*acf0*/  @P0 BRA `(.L_x_146) ;  /* 0x0000000000280947 */ /* 0x000fea0003800000 */
[----:B------:R-:W-:-:S04]  /*ad00*/  SHF.L.U32 R0, R3, 0x1, RZ ;  /* 0x0000000103007819 */ /* 0x000fc800000006ff */
[----:B------:R-:W-:-:S13]  /*ad10*/  ISETP.NE.AND P0, PT, R0, RZ, PT ;  /* 0x000000ff0000720c */ /* 0x000fda0003f05270 */
[----:B------:R-:W-:Y:S01]  /*ad20*/  @P0 FFMA R7, R3, 1.84467440737095516160e+19, RZ ;  /* 0x5f80000003070823 */ /* 0x000fe200000000ff */
[----:B------:R-:W-:Y:S08]  /*ad30*/  @!P0 MUFU.RCP R6, R3 ;  /* 0x0000000300068308 */ /* 0x000ff00000001000 */
[----:B------:R-:W1:Y:S02]  /*ad40*/  @P0 MUFU.RCP R0, R7 ;  /* 0x0000000700000308 */ /* 0x000e640000001000 */
[----:B-1----:R-:W-:-:S04]  /*ad50*/  @P0 FFMA R12, R7, R0, -1 ;  /* 0xbf800000070c0423 */ /* 0x002fc80000000000 */
[----:B------:R-:W-:-:S04]  /*ad60*/  @P0 FADD.FTZ R13, -R12, -RZ ;  /* 0x800000ff0c0d0221 */ /* 0x000fc80000010100 */
[----:B------:R-:W-:-:S04]  /*ad70*/  @P0 FFMA R0, R0, R13, R0 ;  /* 0x0000000d00000223 */ /* 0x000fc80000000000 */
[----:B------:R-:W-:Y:S01]  /*ad80*/  @P0 FFMA R6, R0, 1.84467440737095516160e+19, RZ ;  /* 0x5f80000000060823 */ /* 0x000fe200000000ff */
[----:B------:R-:W-:Y:S06]  /*ad90*/  BRA `(.L_x_147) ;  /* 0x0000000000887947 */ /* 0x000fec0003800000 */
.L_x_146:
[----:B------:R-:W-:-:S04]  /*ada0*/  IADD3 R88, R21, -0xfd, RZ ;  /* 0xffffff0315587810 */ /* 0x000fc80007ffe0ff */
[----:B------:R-:W-:-:S13]  /*adb0*/  ISETP.GT.U32.AND P0, PT, R88, 0x1, PT ;  /* 0x000000015800780c */ /* 0x000fda0003f04070 */
[----:B------:R-:W-:Y:S05]  /*adc0*/  @P0 BRA `(.L_x_148) ;  /* 0x0000000000780947 */ /* 0x000fea0003800000 */
[----:B------:R-:W-:Y:S01]  /*add0*/  LOP3.LUT R0, R3, 0x7fffff, RZ, 0xc0, !PT ;  /* 0x007fffff03007812 */ /* 0x000fe200078ec0ff */
[----:B------:R-:W-:-:S03]  /*ade0*/  IMAD.MOV.U32 R13, RZ, RZ, 0x3 ;  /* 0x00000003ff0d7424 */ /* 0x000fc600078e00ff */
[----:B------:R-:W-:Y:S02]  /*adf0*/  LOP3.LUT R0, R0, 0x3f800000, RZ, 0xfc, !PT ;  /* 0x3f80000000007812 */ /* 0x000fe400078efcff */
[----:B------:R-:W-:Y:S02]  /*ae00*/  SHF.L.U32 R13, R13, R88, RZ ;  /* 0x000000580d0d7219 */ /* 0x000fe400000006ff */
[----:B------:R-:W1:Y:S02]  /*ae10*/  MUFU.RCP R7, R0 ;  /* 0x0000000000077308 */ /* 0x000e640000001000 */
[----:B-1----:R-:W-:-:S04]  /*ae20*/  FFMA R6, R0, R7, -1 ;  /* 0xbf80000000067423 */ /* 0x002fc80000000007 */
[----:B------:R-:W-:-:S04]  /*ae30*/  FADD.FTZ R6, -R6, -RZ ;  /* 0x800000ff06067221 */ /* 0x000fc80000010100 */
[CCC-:B------:R-:W-:Y:S01]  /*ae40*/  FFMA.RM R12, R7.reuse, R6.reuse, R7.reuse ;  /* 0x00000006070c7223 */ /* 0x1c0fe20000004007 */
[----:B------:R-:W-:-:S04]  /*ae50*/  FFMA.RP R7, R7, R6, R7 ;  /* 0x0000000607077223 */ /* 0x000fc80000008007 */
[C---:B------:R-:W-:Y:S02]  /*ae60*/  LOP3.LUT R6, R12.reuse, 0x7fffff, RZ, 0xc0, !PT ;  /* 0x007fffff0c067812 */ /* 0x040fe400078ec0ff */
[----:B------:R-:W-:Y:S02]  /*ae70*/  FSETP.NEU.FTZ.AND P0, PT, R12, R7, PT ;  /* 0x000000070c00720b */ /* 0x000fe40003f1d000 */
[----:B------:R-:W-:Y:S02]  /*ae80*/  LOP3.LUT R6, R6, 0x800000, RZ, 0xfc, !PT ;  /* 0x0080000006067812 */ /* 0x000fe400078efcff */
[----:B------:R-:W-:Y:S02]  /*ae90*/  SEL R7, RZ, 0xffffffff, !P0 ;  /* 0xffffffffff077807 */ /* 0x000fe40004000000 */
[----:B------:R-:W-:Y:S02]  /*aea0*/  LOP3.LUT R13, R13, R6, RZ, 0xc0, !PT ;  /* 0x000000060d0d7212 */ /* 0x000fe400078ec0ff */
[----:B------:R-:W-:-:S02]  /*aeb0*/  IADD3 R7, -R7, RZ, RZ ;  /* 0x000000ff07077210 */ /* 0x000fc40007ffe1ff */
[-C--:B------:R-:W-:Y:S02]  /*aec0*/  SHF.R.U32.HI R13, RZ, R88.reuse, R13 ;  /* 0x00000058ff0d7219 */ /* 0x080fe4000001160d */
[--C-:B------:R-:W-:Y:S01]  /*aed0*/  LOP3.LUT P1, RZ, R7, R88, R6.reuse, 0xf8, !PT ;  /* 0x0000005807ff7212 */ /* 0x100fe2000782f806 */
[----:B------:R-:W-:Y:S01]  /*aee0*/  VIADD R7, R21, 0xffffff04 ;  /* 0xffffff0415077836 */ /* 0x000fe20000000000 */
[C---:B------:R-:W-:Y:S02]  /*aef0*/  LOP3.LUT P0, RZ, R13.reuse, 0x1, RZ, 0xc0, !PT ;  /* 0x000000010dff7812 */ /* 0x040fe4000780c0ff */
[----:B------:R-:W-:Y:S02]  /*af00*/  LOP3.LUT P2, RZ, R13, 0x2, RZ, 0xc0, !PT ;  /* 0x000000020dff7812 */ /* 0x000fe4000784c0ff */
[----:B------:R-:W-:Y:S02]  /*af10*/  SHF.R.U32.HI R6, RZ, R7, R6 ;  /* 0x00000007ff067219 */ /* 0x000fe40000011606 */
[----:B------:R-:W-:-:S02]  /*af20*/  PLOP3.LUT P0, PT, P0, P1, P2, 0xe0, 0x0 ;  /* 0x000000000000781c */ /* 0x000fc40000703c20 */
[----:B------:R-:W-:Y:S02]  /*af30*/  LOP3.LUT P1, RZ, R3, 0x7fffff, RZ, 0xc0, !PT ;  /* 0x007fffff03ff7812 */ /* 0x000fe4000782c0ff */
[----:B------:R-:W-:-:S04]  /*af40*/  SEL R0, RZ, 0x1, !P0 ;  /* 0x00000001ff007807 */ /* 0x000fc80004000000 */
[----:B------:R-:W-:-:S04]  /*af50*/  IADD3 R0, -R0, RZ, RZ ;  /* 0x000000ff00007210 */ /* 0x000fc80007ffe1ff */
[----:B------:R-:W-:-:S13]  /*af60*/  ISETP.GE.AND P0, PT, R0, RZ, PT ;  /* 0x000000ff0000720c */ /* 0x000fda0003f06270 */
[----:B------:R-:W-:-:S04]  /*af70*/  @!P0 IADD3 R6, R6, 0x1, RZ ;  /* 0x0000000106068810 */ /* 0x000fc80007ffe0ff */
[----:B------:R-:W-:-:S04]  /*af80*/  @!P1 SHF.L.U32 R6, R6, 0x1, RZ ;  /* 0x0000000106069819 */ /* 0x000fc800000006ff */
[----:B------:R-:W-:Y:S01]  /*af90*/  LOP3.LUT R6, R6, 0x80000000, R3, 0xf8, !PT ;  /* 0x8000000006067812 */ /* 0x000fe200078ef803 */
[----:B------:R-:W-:Y:S06]  /*afa0*/  BRA `(.L_x_147) ;  /* 0x0000000000047947 */ /* 0x000fec0003800000 */
.L_x_148:
[----:B------:R1:W2:Y:S02]  /*afb0*/  MUFU.RCP R6, R3 ;  /* 0x0000000300067308 */ /* 0x0002a40000001000 */
.L_x_147:
[----:B------:R-:W-:Y:S05]  /*afc0*/  BSYNC B2 ;  /* 0x0000000000027941 */ /* 0x000fea0003800000 */
.L_x_145:
[----:B--2---:R-:W-:Y:S01]  /*afd0*/  IMAD.MOV.U32 R0, RZ, RZ, R6 ;  /* 0x000000ffff007224 */ /* 0x004fe200078e0006 */
[----:B------:R-:W-:Y:S02]  /*afe0*/  MOV R6, R14 ;  /* 0x0000000e00067202 */ /* 0x000fe40000000f00 */
[----:B------:R-:W-:-:S04]  /*aff0*/  MOV R7, 0x0 ;  /* 0x0000000000077802 */ /* 0x000fc80000000f00 */
[----:B-1----:R-:W-:Y:S05]  /*b000*/  RET.REL.NODEC R6 `(_ZN7cutlass13device_kernelINS_4fmha6kernel28FmhaKernelTmaWarpSpecializedINS1_10collective30FmhaMainloopTmaWarpSpecializedINS_6half_tEffN4cute5tupleIJNS7_1CILi128EEENS9_ILi64EEESA_EEENS8_IJiNS9_ILi1EEENS8_IJiiEEEEEESF_SF_NS4_12CausalFusionEJNS2_6OptionILNS2_3TagE0ENS9_ILb1EEEEENSH_ILSI_2ESJ_EEEEENS4_15FmhaFwdEpilogueIS6_fNS8_IJSB_SA_SB_EEEEENS2_23PersistentTileSchedulerEJSK_SL_EEEEEvNT_6ParamsE) ;  /* 0xffffff4c06fc7950 */ /* 0x002fea0003c3ffff */
.L_x_149:
[----:B------:R-:W-:-:S00]  /*b010*/  BRA `(.L_x_149) ;  /* 0xfffffffc00fc7947 */ /* 0x000fc0000383ffff */
[----:B------:R-:W-:-:S00]  /*b020*/  NOP ;  /* 0x0000000000007918 */ /* 0x000fc00000000000 */
        /* <DEDUP_REMOVED lines=13> */
.L_x_150:


//--------------------- .nv.global.init           --------------------------
	.section	.nv.global.init,"aw",@progbits
.nv.global.init:
	.type		$str$24,@object
	.size		$str$24,($str$25 - $str$24)
$str$24:
        /*0000*/ 	.byte	0x28, 0x61, 0x64, 0x64, 0x72, 0x65, 0x73, 0x73, 0x20, 0x26, 0x20, 0x6d, 0x61, 0x73, 0x6b, 0x29
        /*0010*/ 	.byte	0x20, 0x3d, 0x3d, 0x20, 0x30, 0x00
	.type		$str$25,@object
	.size		$str$25,(__unnamed_1 - $str$25)
$str$25:
        /*0016*/ 	.byte	0x2f, 0x74, 0x6d, 0x70, 0x2f, 0x63, 0x75, 0x74, 0x6c, 0x61, 0x73, 0x73, 0x5f, 0x73, 0x77, 0x65
        /*0026*/ 	.byte	0x65, 0x70, 0x5f, 0x73, 0x72, 0x63, 0x2f, 0x69, 0x6e, 0x63, 0x6c, 0x75, 0x64, 0x65, 0x2f, 0x63
        /*0036*/ 	.byte	0x75, 0x74, 0x65, 0x2f, 0x70, 0x6f, 0x69, 0x6e, 0x74, 0x65, 0x72, 0x5f, 0x66, 0x6c, 0x61, 0x67
        /*0046*/ 	.byte	0x67, 0x65, 0x64, 0x2e, 0x68, 0x70, 0x70, 0x00
	.type		__unnamed_1,@object
	.size		__unnamed_1,(__unnamed_2 - __unnamed_1)
__unnamed_1:
        /*004e*/ 	.byte	0x61, 0x75, 0x74, 0x6f, 0x20, 0x63, 0x75, 0x74, 0x65, 0x3a, 0x3a, 0x61, 0x73, 0x5f, 0x70, 0x6f
        /* <DEDUP_REMOVED lines=27> */
        /*020e*/ 	.byte	0x3e, 0x3e, 0x3e, 0x3e, 0x3e, 0x5d, 0x00
	.type		__unnamed_2,@object
	.size		__unnamed_2,(.L_1 - __unnamed_2)
__unnamed_2:
        /* <DEDUP_REMOVED lines=29> */
.L_1:


//--------------------- .nv.shared._ZN7cutlass13device_kernelINS_4fmha6kernel28FmhaKernelTmaWarpSpecializedINS1_10collective30FmhaMainloopTmaWarpSpecializedINS_6half_tEffN4cute5tupleIJNS7_1CILi128EEENS9_ILi64EEESA_EEENS8_IJiNS9_ILi1EEENS8_IJiiEEEEEESF_SF_NS4_12CausalFusionEJNS2_6OptionILNS2_3TagE0ENS9_ILb1EEEEENSH_ILSI_2ESJ_EEEEENS4_15FmhaFwdEpilogueIS6_fNS8_IJSB_SA_SB_EEEEENS2_23PersistentTileSchedulerEJSK_SL_EEEEEvNT_6ParamsE --------------------------
	.section	.nv.shared._ZN7cutlass13device_kernelINS_4fmha6kernel28FmhaKernelTmaWarpSpecializedINS1_10collective30FmhaMainloopTmaWarpSpecializedINS_6half_tEffN4cute5tupleIJNS7_1CILi128EEENS9_ILi64EEESA_EEENS8_IJiNS9_ILi1EEENS8_IJiiEEEEEESF_SF_NS4_12CausalFusionEJNS2_6OptionILNS2_3TagE0ENS9_ILb1EEEEENSH_ILSI_2ESJ_EEEEENS4_15FmhaFwdEpilogueIS6_fNS8_IJSB_SA_SB_EEEEENS2_23PersistentTileSchedulerEJSK_SL_EEEEEvNT_6ParamsE,"aw",@nobits
	.sectionflags	@""
	.align	16
	.zero		1024


//--------------------- .nv.shared.reserved.0     --------------------------
	.section	.nv.shared.reserved.0,"aw",@nobits
	.weak		__nv_reservedSMEM_offset_0_alias
	.size		__nv_reservedSMEM_offset_0_alias, 0, 0
	.other		__nv_reservedSMEM_offset_0_alias,@"STO_CUDA_RESERVED_SHARED STV_DEFAULT"
__nv_reservedSMEM_offset_0_alias:
	.zero		0


//--------------------- .nv.global                --------------------------
	.section	.nv.global,"aw",@nobits
.nv.global:
	.type		_ZN39_INTERNAL_255d1e6c_4_k_cu_8360f809_33354cute1_E,@object
	.size		_ZN39_INTERNAL_255d1e6c_4_k_cu_8360f809_33354cute1_E,(_ZN39_INTERNAL_255d1e6c_4_k_cu_8360f809_33354cuda3std3__45__cpo6cbeginE - _ZN39_INTERNAL_255d1e6c_4_k_cu_8360f809_33354cute1_E)
_ZN39_INTERNAL_255d1e6c_4_k_cu_8360f809_33354cute1_E:
	.zero		1
	.type		_ZN39_INTERNAL_255d1e6c_4_k_cu_8360f809_33354cuda3std3__45__cpo6cbeginE,@object
	.size		_ZN39_INTERNAL_255d1e6c_4_k_cu_8360f809_33354cuda3std3__45__cpo6cbeginE,(_ZN39_INTERNAL_255d1e6c_4_k_cu_8360f809_33354cuda3std3__48in_placeE - _ZN39_INTERNAL_255d1e6c_4_k_cu_8360f809_33354cuda3std3__45__cpo6cbeginE)
_ZN39_INTERNAL_255d1e6c_4_k_cu_8360f809_33354cuda3std3__45__cpo6cbeginE:
	.zero		1
	.type		_ZN39_INTERNAL_255d1e6c_4_k_cu_8360f809_33354cuda3std3__48in_placeE,@object
	.size		_ZN39_INTERNAL_255d1e6c_4_k_cu_8360f809_33354cuda3std3__48in_placeE,(_ZN39_INTERNAL_255d1e6c_4_k_cu_8360f809_33354cuda3std6ranges3__45__cpo9iter_moveE - _ZN39_INTERNAL_255d1e6c_4_k_cu_8360f809_33354cuda3std3__48in_placeE)
_ZN39_INTERNAL_255d1e6c_4_k_cu_8360f809_33354cuda3std3__48in_placeE:
	.zero		1
	.type		_ZN39_INTERNAL_255d1e6c_4_k_cu_8360f809_33354cuda3std6ranges3__45__cpo9iter_moveE,@object
	.size		_ZN39_INTERNAL_255d1e6c_4_k_cu_8360f809_33354cuda3std6ranges3__45__cpo9iter_moveE,(_ZN39_INTERNAL_255d1e6c_4_k_cu_8360f809_33354cuda3std3__45__cpo5beginE - _ZN39_INTERNAL_255d1e6c_4_k_cu_8360f809_33354cuda3std6ranges3__45__cpo9iter_moveE)
_ZN39_INTERNAL_255d1e6c_4_k_cu_8360f809_33354cuda3std6ranges3__45__cpo9iter_moveE:
	.zero		1
	.type		_ZN39_INTERNAL_255d1e6c_4_k_cu_8360f809_33354cuda3std3__45__cpo5beginE,@object
	.size		_ZN39_INTERNAL_255d1e6c_4_k_cu_8360f809_33354cuda3std3__45__cpo5beginE,(_ZN39_INTERNAL_255d1e6c_4_k_cu_8360f809_33354cuda3std3__441_GLOBAL__N__255d1e6c_4_k_cu_8360f809_33356ignoreE - _ZN39_INTERNAL_255d1e6c_4_k_cu_8360f809_33354cuda3std3__45__cpo5beginE)
_ZN39_INTERNAL_255d1e6c_4_k_cu_8360f809_33354cuda3std3__45__cpo5beginE:
	.zero		1
	.type		_ZN39_INTERNAL_255d1e6c_4_k_cu_8360f809_33354cuda3std3__441_GLOBAL__N__255d1e6c_4_k_cu_8360f809_33356ignoreE,@object
	.size		_ZN39_INTERNAL_255d1e6c_4_k_cu_8360f809_33354cuda3std3__441_GLOBAL__N__255d1e6c_4_k_cu_8360f809_33356ignoreE,(_ZN39_INTERNAL_255d1e6c_4_k_cu_8360f809_33354cute7productE - _ZN39_INTERNAL_255d1e6c_4_k_cu_8360f809_33354cuda3std3__441_GLOBAL__N__255d1e6c_4_k_cu_8360f809_33356ignoreE)
_ZN39_INTERNAL_255d1e6c_4_k_cu_8360f809_33354cuda3std3__441_GLOBAL__N__255d1e6c_4_k_cu_8360f809_33356ignoreE:
	.zero		1
	.type		_ZN39_INTERNAL_255d1e6c_4_k_cu_8360f809_33354cute7productE,@object
	.size		_ZN39_INTERNAL_255d1e6c_4_k_cu_8360f809_33354cute7productE,(_ZN39_INTERNAL_255d1e6c_4_k_cu_8360f809_33354cuda3std3__45__cpo3endE - _ZN39_INTERNAL_255d1e6c_4_k_cu_8360f809_33354cute7productE)
_ZN39_INTERNAL_255d1e6c_4_k_cu_8360f809_33354cute7productE:
	.zero		1
	.type		_ZN39_INTERNAL_255d1e6c_4_k_cu_8360f809_33354cuda3std3__45__cpo3endE,@object
	.size		_ZN39_INTERNAL_255d1e6c_4_k_cu_8360f809_33354cuda3std3__45__cpo3endE,(_ZN39_INTERNAL_255d1e6c_4_k_cu_8360f809_33354cuda3std3__419piecewise_constructE - _ZN39_INTERNAL_255d1e6c_4_k_cu_8360f809_33354cuda3std3__45__cpo3endE)
_ZN39_INTERNAL_255d1e6c_4_k_cu_8360f809_33354cuda3std3__45__cpo3endE:
	.zero		1
	.type		_ZN39_INTERNAL_255d1e6c_4_k_cu_8360f809_33354cuda3std3__419piecewise_constructE,@object
	.size		_ZN39_INTERNAL_255d1e6c_4_k_cu_8360f809_33354cuda3std3__419piecewise_constructE,(_ZN39_INTERNAL_255d1e6c_4_k_cu_8360f809_33354cuda3std3__45__cpo4cendE - _ZN39_INTERNAL_255d1e6c_4_k_cu_8360f809_33354cuda3std3__419piecewise_constructE)
_ZN39_INTERNAL_255d1e6c_4_k_cu_8360f809_33354cuda3std3__419piecewise_constructE:
	.zero		1
	.type		_ZN39_INTERNAL_255d1e6c_4_k_cu_8360f809_33354cuda3std3__45__cpo4cendE,@object
	.size		_ZN39_INTERNAL_255d1e6c_4_k_cu_8360f809_33354cuda3std3__45__cpo4cendE,(_ZN39_INTERNAL_255d1e6c_4_k_cu_8360f809_33354cuda3std6ranges3__45__cpo4swapE - _ZN39_INTERNAL_255d1e6c_4_k_cu_8360f809_33354cuda3std3__45__cpo4cendE)
_ZN39_INTERNAL_255d1e6c_4_k_cu_8360f809_33354cuda3std3__45__cpo4cendE:
	.zero		1
	.type		_ZN39_INTERNAL_255d1e6c_4_k_cu_8360f809_33354cuda3std6ranges3__45__cpo4swapE,@object
	.size		_ZN39_INTERNAL_255d1e6c_4_k_cu_8360f809_33354cuda3std6ranges3__45__cpo4swapE,(.L_9 - _ZN39_INTERNAL_255d1e6c_4_k_cu_8360f809_33354cuda3std6ranges3__45__cpo4swapE)
_ZN39_INTERNAL_255d1e6c_4_k_cu_8360f809_33354cuda3std6ranges3__45__cpo4swapE:
	.zero		1
.L_9:


//--------------------- .nv.constant0._ZN7cutlass13device_kernelINS_4fmha6kernel28FmhaKernelTmaWarpSpecializedINS1_10collective30FmhaMainloopTmaWarpSpecializedINS_6half_tEffN4cute5tupleIJNS7_1CILi128EEENS9_ILi64EEESA_EEENS8_IJiNS9_ILi1EEENS8_IJiiEEEEEESF_SF_NS4_12CausalFusionEJNS2_6OptionILNS2_3TagE0ENS9_ILb1EEEEENSH_ILSI_2ESJ_EEEEENS4_15FmhaFwdEpilogueIS6_fNS8_IJSB_SA_SB_EEEEENS2_23PersistentTileSchedulerEJSK_SL_EEEEEvNT_6ParamsE --------------------------
	.section	.nv.constant0._ZN7cutlass13device_kernelINS_4fmha6kernel28FmhaKernelTmaWarpSpecializedINS1_10collective30FmhaMainloopTmaWarpSpecializedINS_6half_tEffN4cute5tupleIJNS7_1CILi128EEENS9_ILi64EEESA_EEENS8_IJiNS9_ILi1EEENS8_IJiiEEEEEESF_SF_NS4_12CausalFusionEJNS2_6OptionILNS2_3TagE0ENS9_ILb1EEEEENSH_ILSI_2ESJ_EEEEENS4_15FmhaFwdEpilogueIS6_fNS8_IJSB_SA_SB_EEEEENS2_23PersistentTileSchedulerEJSK_SL_EEEEEvNT_6ParamsE,"a",@progbits
	.sectionflags	@""
	.align	4
.nv.constant0._ZN7cutlass13device_kernelINS_4fmha6kernel28FmhaKernelTmaWarpSpecializedINS1_10collective30FmhaMainloopTmaWarpSpecializedINS_6half_tEffN4cute5tupleIJNS7_1CILi128EEENS9_ILi64EEESA_EEENS8_IJiNS9_ILi1EEENS8_IJiiEEEEEESF_SF_NS4_12CausalFusionEJNS2_6OptionILNS2_3TagE0ENS9_ILb1EEEEENSH_ILSI_2ESJ_EEEEENS4_15FmhaFwdEpilogueIS6_fNS8_IJSB_SA_SB_EEEEENS2_23PersistentTileSchedulerEJSK_SL_EEEEEvNT_6ParamsE:
	.zero		2688


//--------------------- SYMBOLS --------------------------

	.type		.nv.reservedSmem.offset0,@object
	.size		.nv.reservedSmem.offset0,0x4
	.type		__assertfail,@function
